// auto-generated by cutlass_sweep.gemm — config: {"arch": "sm_90", "cluster_m": 1, "cluster_n": 1, "dtype": "tf32", "dtype_b": "tf32", "layout": "nn", "stages": 0, "tile_k": 32, "tile_m": 128, "tile_n": 256}
#include "cutlass/cutlass.h"
#include "cutlass/gemm/collective/collective_builder.hpp"
#include "cutlass/gemm/device/gemm_universal_adapter.h"
#include "cutlass/gemm/kernel/gemm_universal.hpp"
#include "cutlass/epilogue/collective/collective_builder.hpp"

using ElemA = cutlass::tfloat32_t;
using ElemB = cutlass::tfloat32_t;
using ElemCD = cutlass::tfloat32_t;
using Acc  = float;
using TileShape    = cute::Shape<cute::_128, cute::_256, cute::_32>;
using ClusterShape = cute::Shape<cute::_1, cute::_1, cute::_1>;

using CollectiveEpilogue = typename cutlass::epilogue::collective::CollectiveBuilder<
    cutlass::arch::Sm90, cutlass::arch::OpClassTensorOp,
    TileShape, ClusterShape,
    cutlass::epilogue::collective::EpilogueTileAuto,
    Acc, Acc,
    ElemCD, cutlass::layout::RowMajor, 128 / cutlass::sizeof_bits<ElemCD>::value,
    ElemCD, cutlass::layout::RowMajor, 128 / cutlass::sizeof_bits<ElemCD>::value,
    cutlass::epilogue::collective::EpilogueScheduleAuto
  >::CollectiveOp;

using CollectiveMainloop = typename cutlass::gemm::collective::CollectiveBuilder<
    cutlass::arch::Sm90, cutlass::arch::OpClassTensorOp,
    ElemA, cutlass::layout::RowMajor, 128 / cutlass::sizeof_bits<ElemA>::value,
    ElemB, cutlass::layout::RowMajor, 128 / cutlass::sizeof_bits<ElemB>::value,
    Acc,
    TileShape, ClusterShape,
    cutlass::gemm::collective::StageCountAutoCarveout<static_cast<int>(sizeof(typename CollectiveEpilogue::SharedStorage))>,
    cutlass::gemm::collective::KernelScheduleAuto
  >::CollectiveOp;

using GemmKernel = cutlass::gemm::kernel::GemmUniversal<
    cute::Shape<int,int,int,int>,
    CollectiveMainloop,
    CollectiveEpilogue
>;
using Gemm = cutlass::gemm::device::GemmUniversalAdapter<GemmKernel>;

// Force the device kernel symbol into the cubin without needing a host main.
auto* _anchor = &cutlass::device_kernel<GemmKernel>;


// ===== COMPILED SASS (sm_90a) =====

	.target	sm_90a

	.elftype	@"ET_EXEC"


//--------------------- .note.nv.tkinfo           --------------------------
	.section	.note.nv.tkinfo,"",@"SHT_NOTE"
	.sectionflags	@"SHF_NOTE_NV_TKINFO"
	.tkinfo
        /*0018*/ 	.word	0x00000002
        /*0030*/ 	.string	""
        /*0030*/ 	.string	"ptxas"
        /*0030*/ 	.string	"Cuda compilation tools, release 13.0, V13.0.88"
        /*0030*/ 	.string	"Build cuda_13.0.r13.0/compiler.36424714_0"
        /*0030*/ 	.string	"-arch sm_90a -m 64 "



//--------------------- .note.nv.cuinfo           --------------------------
	.section	.note.nv.cuinfo,"",@"SHT_NOTE"
	.sectionflags	@"SHF_NOTE_NV_CUINFO"
        /*0018*/ 	.short	0x0002
        /*001a*/ 	.short	0x005a
        /*001c*/ 	.short	0x0082
	.zero		2


//--------------------- .nv.info                  --------------------------
	.section	.nv.info,"",@"SHT_CUDA_INFO"
	.align	4


	//----- nvinfo : EIATTR_REGCOUNT
	.align		4
        /*0000*/ 	.byte	0x04, 0x2f
        /*0002*/ 	.short	(.L_16 - .L_15)
	.align		4
.L_15:
        /*0004*/ 	.word	index@(_ZN7cutlass13device_kernelINS_4gemm6kernel13GemmUniversalIN4cute5tupleIJiiiiEEENS1_10collective13CollectiveMmaINS1_39MainloopSm90TmaGmmaRmemAWarpSpecializedILi4ENS5_IJNS4_1CILi1EEESB_SB_EEENS1_35KernelTmaWarpSpecializedCooperativeEEENS5_IJNSA_ILi128EEENSA_ILi256EEENSA_ILi32EEEEEENS_10tfloat32_tENS5_IJlSB_lEEESJ_NS5_IJSB_llEEENS4_8TiledMMAINS4_8MMA_AtomIJNS4_4SM904GMMA30MMA_64x256x8_F32TF32TF32_RS_TNILNSP_7ScaleInE1ELSR_1EEEEEENS4_6LayoutINS5_IJNSA_ILi2EEESB_SB_EEENS5_IJSB_NSA_ILi0EEESX_EEEEENS5_IJNS4_10UnderscoreES10_S10_EEEEENS4_13SM90_TMA_LOADENS4_14ComposedLayoutINS4_7SwizzleILi3ELi4ELi3EEENS4_18smem_ptr_flag_bitsILi32EEENSU_INS5_IJNSA_ILi8EEESH_EEENS5_IJSH_SB_EEEEEEEvNS4_8identityES13_NS14_INS15_ILi1ELi4ELi3EEES18_NSU_INS5_IJS19_S19_EEENS5_IJSB_S19_EEEEEEENS4_9Copy_AtomIJNS4_39AutoVectorizingCopyWithAssumedAlignmentILi128EEESJ_EEES1E_EENS_8epilogue10collective6detail29Sm90TmaWarpSpecializedAdapterINS1Q_15DefaultEpilogueISJ_SK_SK_NS1P_6thread17LinearCombinationISJ_Li1EffLNS1U_9ScaleType4KindE0ELNS_15FloatRoundStyleE2ESJ_EENS1_15EpilogueDefaultEEEEEvvEEEEvNT_6ParamsE)
        /*0008*/ 	.word	0x000000a8


	//----- nvinfo : EIATTR_FRAME_SIZE
	.align		4
.L_16:
        /*000c*/ 	.byte	0x04, 0x11
        /*000e*/ 	.short	(.L_18 - .L_17)
	.align		4
.L_17:
        /*0010*/ 	.word	index@(_ZN7cutlass13device_kernelINS_4gemm6kernel13GemmUniversalIN4cute5tupleIJiiiiEEENS1_10collective13CollectiveMmaINS1_39MainloopSm90TmaGmmaRmemAWarpSpecializedILi4ENS5_IJNS4_1CILi1EEESB_SB_EEENS1_35KernelTmaWarpSpecializedCooperativeEEENS5_IJNSA_ILi128EEENSA_ILi256EEENSA_ILi32EEEEEENS_10tfloat32_tENS5_IJlSB_lEEESJ_NS5_IJSB_llEEENS4_8TiledMMAINS4_8MMA_AtomIJNS4_4SM904GMMA30MMA_64x256x8_F32TF32TF32_RS_TNILNSP_7ScaleInE1ELSR_1EEEEEENS4_6LayoutINS5_IJNSA_ILi2EEESB_SB_EEENS5_IJSB_NSA_ILi0EEESX_EEEEENS5_IJNS4_10UnderscoreES10_S10_EEEEENS4_13SM90_TMA_LOADENS4_14ComposedLayoutINS4_7SwizzleILi3ELi4ELi3EEENS4_18smem_ptr_flag_bitsILi32EEENSU_INS5_IJNSA_ILi8EEESH_EEENS5_IJSH_SB_EEEEEEEvNS4_8identityES13_NS14_INS15_ILi1ELi4ELi3EEES18_NSU_INS5_IJS19_S19_EEENS5_IJSB_S19_EEEEEEENS4_9Copy_AtomIJNS4_39AutoVectorizingCopyWithAssumedAlignmentILi128EEESJ_EEES1E_EENS_8epilogue10collective6detail29Sm90TmaWarpSpecializedAdapterINS1Q_15DefaultEpilogueISJ_SK_SK_NS1P_6thread17LinearCombinationISJ_Li1EffLNS1U_9ScaleType4KindE0ELNS_15FloatRoundStyleE2ESJ_EENS1_15EpilogueDefaultEEEEEvvEEEEvNT_6ParamsE)
        /*0014*/ 	.word	0x00000000


	//----- nvinfo : EIATTR_MIN_STACK_SIZE
	.align		4
.L_18:
        /*0018*/ 	.byte	0x04, 0x12
        /*001a*/ 	.short	(.L_20 - .L_19)
	.align		4
.L_19:
        /*001c*/ 	.word	index@(_ZN7cutlass13device_kernelINS_4gemm6kernel13GemmUniversalIN4cute5tupleIJiiiiEEENS1_10collective13CollectiveMmaINS1_39MainloopSm90TmaGmmaRmemAWarpSpecializedILi4ENS5_IJNS4_1CILi1EEESB_SB_EEENS1_35KernelTmaWarpSpecializedCooperativeEEENS5_IJNSA_ILi128EEENSA_ILi256EEENSA_ILi32EEEEEENS_10tfloat32_tENS5_IJlSB_lEEESJ_NS5_IJSB_llEEENS4_8TiledMMAINS4_8MMA_AtomIJNS4_4SM904GMMA30MMA_64x256x8_F32TF32TF32_RS_TNILNSP_7ScaleInE1ELSR_1EEEEEENS4_6LayoutINS5_IJNSA_ILi2EEESB_SB_EEENS5_IJSB_NSA_ILi0EEESX_EEEEENS5_IJNS4_10UnderscoreES10_S10_EEEEENS4_13SM90_TMA_LOADENS4_14ComposedLayoutINS4_7SwizzleILi3ELi4ELi3EEENS4_18smem_ptr_flag_bitsILi32EEENSU_INS5_IJNSA_ILi8EEESH_EEENS5_IJSH_SB_EEEEEEEvNS4_8identityES13_NS14_INS15_ILi1ELi4ELi3EEES18_NSU_INS5_IJS19_S19_EEENS5_IJSB_S19_EEEEEEENS4_9Copy_AtomIJNS4_39AutoVectorizingCopyWithAssumedAlignmentILi128EEESJ_EEES1E_EENS_8epilogue10collective6detail29Sm90TmaWarpSpecializedAdapterINS1Q_15DefaultEpilogueISJ_SK_SK_NS1P_6thread17LinearCombinationISJ_Li1EffLNS1U_9ScaleType4KindE0ELNS_15FloatRoundStyleE2ESJ_EENS1_15EpilogueDefaultEEEEEvvEEEEvNT_6ParamsE)
        /*0020*/ 	.word	0x00000000
.L_20:


//--------------------- .nv.compat                --------------------------
	.section	.nv.compat,"",@"SHT_CUDA_COMPAT_INFO"
	.align	4
        /*0000*/ 	.byte	0x02, 0x09, 0x01, 0x00, 0x02, 0x02, 0x04, 0x00, 0x02, 0x05, 0x05, 0x00, 0x03, 0x07, 0x01, 0x01
        /*0010*/ 	.byte	0x02, 0x03, 0x01, 0x00, 0x02, 0x06, 0x01, 0x00, 0x04, 0x0b, 0x08, 0x00, 0x00, 0x00, 0x00, 0x00
        /*0020*/ 	.byte	0x00, 0x00, 0x00, 0x00


//--------------------- .nv.info._ZN7cutlass13device_kernelINS_4gemm6kernel13GemmUniversalIN4cute5tupleIJiiiiEEENS1_10collective13CollectiveMmaINS1_39MainloopSm90TmaGmmaRmemAWarpSpecializedILi4ENS5_IJNS4_1CILi1EEESB_SB_EEENS1_35KernelTmaWarpSpecializedCooperativeEEENS5_IJNSA_ILi128EEENSA_ILi256EEENSA_ILi32EEEEEENS_10tfloat32_tENS5_IJlSB_lEEESJ_NS5_IJSB_llEEENS4_8TiledMMAINS4_8MMA_AtomIJNS4_4SM904GMMA30MMA_64x256x8_F32TF32TF32_RS_TNILNSP_7ScaleInE1ELSR_1EEEEEENS4_6LayoutINS5_IJNSA_ILi2EEESB_SB_EEENS5_IJSB_NSA_ILi0EEESX_EEEEENS5_IJNS4_10UnderscoreES10_S10_EEEEENS4_13SM90_TMA_LOADENS4_14ComposedLayoutINS4_7SwizzleILi3ELi4ELi3EEENS4_18smem_ptr_flag_bitsILi32EEENSU_INS5_IJNSA_ILi8EEESH_EEENS5_IJSH_SB_EEEEEEEvNS4_8identityES13_NS14_INS15_ILi1ELi4ELi3EEES18_NSU_INS5_IJS19_S19_EEENS5_IJSB_S19_EEEEEEENS4_9Copy_AtomIJNS4_39AutoVectorizingCopyWithAssumedAlignmentILi128EEESJ_EEES1E_EENS_8epilogue10collective6detail29Sm90TmaWarpSpecializedAdapterINS1Q_15DefaultEpilogueISJ_SK_SK_NS1P_6thread17LinearCombinationISJ_Li1EffLNS1U_9ScaleType4KindE0ELNS_15FloatRoundStyleE2ESJ_EENS1_15EpilogueDefaultEEEEEvvEEEEvNT_6ParamsE --------------------------
	.section	.nv.info._ZN7cutlass13device_kernelINS_4gemm6kernel13GemmUniversalIN4cute5tupleIJiiiiEEENS1_10collective13CollectiveMmaINS1_39MainloopSm90TmaGmmaRmemAWarpSpecializedILi4ENS5_IJNS4_1CILi1EEESB_SB_EEENS1_35KernelTmaWarpSpecializedCooperativeEEENS5_IJNSA_ILi128EEENSA_ILi256EEENSA_ILi32EEEEEENS_10tfloat32_tENS5_IJlSB_lEEESJ_NS5_IJSB_llEEENS4_8TiledMMAINS4_8MMA_AtomIJNS4_4SM904GMMA30MMA_64x256x8_F32TF32TF32_RS_TNILNSP_7ScaleInE1ELSR_1EEEEEENS4_6LayoutINS5_IJNSA_ILi2EEESB_SB_EEENS5_IJSB_NSA_ILi0EEESX_EEEEENS5_IJNS4_10UnderscoreES10_S10_EEEEENS4_13SM90_TMA_LOADENS4_14ComposedLayoutINS4_7SwizzleILi3ELi4ELi3EEENS4_18smem_ptr_flag_bitsILi32EEENSU_INS5_IJNSA_ILi8EEESH_EEENS5_IJSH_SB_EEEEEEEvNS4_8identityES13_NS14_INS15_ILi1ELi4ELi3EEES18_NSU_INS5_IJS19_S19_EEENS5_IJSB_S19_EEEEEEENS4_9Copy_AtomIJNS4_39AutoVectorizingCopyWithAssumedAlignmentILi128EEESJ_EEES1E_EENS_8epilogue10collective6detail29Sm90TmaWarpSpecializedAdapterINS1Q_15DefaultEpilogueISJ_SK_SK_NS1P_6thread17LinearCombinationISJ_Li1EffLNS1U_9ScaleType4KindE0ELNS_15FloatRoundStyleE2ESJ_EENS1_15EpilogueDefaultEEEEEvvEEEEvNT_6ParamsE,"",@"SHT_CUDA_INFO"
	.sectionflags	@""
	.align	4


	//----- nvinfo : EIATTR_CUDA_API_VERSION
	.align		4
        /*0000*/ 	.byte	0x04, 0x37
        /*0002*/ 	.short	(.L_22 - .L_21)
.L_21:
        /*0004*/ 	.word	0x00000082


	//----- nvinfo : EIATTR_KPARAM_INFO
	.align		4
.L_22:
        /*0008*/ 	.byte	0x04, 0x17
        /*000a*/ 	.short	(.L_24 - .L_23)
.L_23:
        /*000c*/ 	.word	0x00000000
        /*0010*/ 	.short	0x0000
        /*0012*/ 	.short	0x0070
        /*0014*/ 	.byte	0x00, 0xf0, 0x01, 0x10


	//----- nvinfo : EIATTR_SPARSE_MMA_MASK
	.align		4
.L_24:
        /*0018*/ 	.byte	0x03, 0x50
        /*001a*/ 	.short	0x0000


	//----- nvinfo : EIATTR_MAXREG_COUNT
	.align		4
        /*001c*/ 	.byte	0x03, 0x1b
        /*001e*/ 	.short	0x00a8


	//----- nvinfo : EIATTR_NUM_BARRIERS
	.align		4
        /*0020*/ 	.byte	0x02, 0x4c
        /*0022*/ 	.byte	0x01
	.zero		1


	//----- nvinfo : EIATTR_EXTERNS
	.align		4
        /*0024*/ 	.byte	0x04, 0x0f
        /*0026*/ 	.short	(.L_26 - .L_25)


	//   ....[0]....
	.align		4
.L_25:
        /*0028*/ 	.word	index@(__assertfail)


	//----- nvinfo : EIATTR_MERCURY_ISA_VERSION
	.align		4
.L_26:
        /*002c*/ 	.byte	0x03, 0x5f
        /*002e*/ 	.short	0x0101


	//----- nvinfo : EIATTR_INT_WARP_WIDE_INSTR_OFFSETS
	.align		4
        /*0030*/ 	.byte	0x04, 0x31
        /*0032*/ 	.short	(.L_28 - .L_27)


	//   ....[0]....
.L_27:
        /*0034*/ 	.word	0x000003b0


	//   ....[1]....
        /*0038*/ 	.word	0x000003e0


	//   ....[2]....
        /*003c*/ 	.word	0x000004c0


	//----- nvinfo : EIATTR_COOP_GROUP_MASK_REGIDS
	.align		4
.L_28:
        /*0040*/ 	.byte	0x04, 0x29
        /*0042*/ 	.short	(.L_30 - .L_29)


	//   ....[0]....
.L_29:
        /*0044*/ 	.word	0xffffffff


	//   ....[1]....
        /*0048*/ 	.word	0xffffffff


	//   ....[2]....
        /*004c*/ 	.word	0xffffffff


	//   ....[3]....
        /*0050*/ 	.word	0xffffffff


	//   ....[4]....
        /*0054*/ 	.word	0x0500000f


	//----- nvinfo : EIATTR_COOP_GROUP_INSTR_OFFSETS
	.align		4
.L_30:
        /*0058*/ 	.byte	0x04, 0x28
        /*005a*/ 	.short	(.L_32 - .L_31)


	//   ....[0]....
.L_31:
        /*005c*/ 	.word	0x00000060


	//   ....[1]....
        /*0060*/ 	.word	0x00000070


	//   ....[2]....
        /*0064*/ 	.word	0x00000130


	//   ....[3]....
        /*0068*/ 	.word	0x000002c0


	//   ....[4]....
        /*006c*/ 	.word	0x0000c720


	//----- nvinfo : EIATTR_REG_RECONFIG
	.align		4
.L_32:
        /*0070*/ 	.byte	0x01, 0x54
	.zero		2


	//----- nvinfo : EIATTR_SYSCALL_OFFSETS
	.align		4
        /*0074*/ 	.byte	0x04, 0x46
        /*0076*/ 	.short	(.L_34 - .L_33)


	//   ....[0]....
.L_33:
        /*0078*/ 	.word	0x00001080


	//   ....[1]....
        /*007c*/ 	.word	0x000011b0


	//   ....[2]....
        /*0080*/ 	.word	0x000012a0


	//   ....[3]....
        /*0084*/ 	.word	0x0000b340


	//   ....[4]....
        /*0088*/ 	.word	0x0000b470


	//----- nvinfo : EIATTR_MBARRIER_INSTR_OFFSETS
	.align		4
.L_34:
        /*008c*/ 	.byte	0x04, 0x39
        /*008e*/ 	.short	(.L_36 - .L_35)


	//   ....[0]....
.L_35:
        /*0090*/ 	.word	0x00000230
        /*0094*/ 	.word	0x000000ff
        /*0098*/ 	.word	0x00000000
        /*009c*/ 	.short	0x0100
        /*009e*/ 	.byte	0x08
	.zero		1


	//   ....[1]....
        /*00a0*/ 	.word	0x00000240
        /*00a4*/ 	.word	0x000000ff
        /*00a8*/ 	.word	0x00000020
        /*00ac*/ 	.short	0x0100
        /*00ae*/ 	.byte	0x08
	.zero		1


	//   ....[2]....
        /*00b0*/ 	.word	0x00000250
        /*00b4*/ 	.word	0x000000ff
        /*00b8*/ 	.word	0x00000008
        /*00bc*/ 	.short	0x0100
        /*00be*/ 	.byte	0x08
	.zero		1


	//   ....[3]....
        /*00c0*/ 	.word	0x00000260
        /*00c4*/ 	.word	0x000000ff
        /*00c8*/ 	.word	0x00000028
        /*00cc*/ 	.short	0x0100
        /*00ce*/ 	.byte	0x08
	.zero		1


	//   ....[4]....
        /*00d0*/ 	.word	0x00000270
        /*00d4*/ 	.word	0x000000ff
        /*00d8*/ 	.word	0x00000010
        /*00dc*/ 	.short	0x0100
        /*00de*/ 	.byte	0x08
	.zero		1


	//   ....[5]....
        /*00e0*/ 	.word	0x00000280
        /*00e4*/ 	.word	0x000000ff
        /*00e8*/ 	.word	0x00000030
        /*00ec*/ 	.short	0x0100
        /*00ee*/ 	.byte	0x08
	.zero		1


	//   ....[6]....
        /*00f0*/ 	.word	0x00000290
        /*00f4*/ 	.word	0x000000ff
        /*00f8*/ 	.word	0x00000018
        /*00fc*/ 	.short	0x0100
        /*00fe*/ 	.byte	0x08
	.zero		1


	//   ....[7]....
        /*0100*/ 	.word	0x000002a0
        /*0104*/ 	.word	0x000000ff
        /*0108*/ 	.word	0x00000038
        /*010c*/ 	.short	0x0100
        /*010e*/ 	.byte	0x08
	.zero		1


	//   ....[8]....
        /*0110*/ 	.word	0x00000530
        /*0114*/ 	.word	0x000000ff
        /*0118*/ 	.word	0x00000050
        /*011c*/ 	.short	0x0100
        /*011e*/ 	.byte	0x06
	.zero		1


	//   ....[9]....
        /*0120*/ 	.word	0x00000590
        /*0124*/ 	.word	0x000000ff
        /*0128*/ 	.word	0x00000058
        /*012c*/ 	.short	0x0100
        /*012e*/ 	.byte	0x06
	.zero		1


	//   ....[10]....
        /*0130*/ 	.word	0x00001360
        /*0134*/ 	.word	0x00000003
        /*0138*/ 	.word	0x00000000
        /*013c*/ 	.short	0x010a
        /*013e*/ 	.byte	0x3f
	.zero		1


	//   ....[11]....
        /*0140*/ 	.word	0x000013a0
        /*0144*/ 	.word	0x00000003
        /*0148*/ 	.word	0x00000000
        /*014c*/ 	.short	0x010a
        /*014e*/ 	.byte	0x3f
	.zero		1


	//   ....[12]....
        /*0150*/ 	.word	0x000015a0
        /*0154*/ 	.word	0x00000003
        /*0158*/ 	.word	0x00000000
        /*015c*/ 	.short	0x010a
        /*015e*/ 	.byte	0x3f
	.zero		1


	//   ....[13]....
        /*0160*/ 	.word	0x00001910
        /*0164*/ 	.word	0x00000003
        /*0168*/ 	.word	0x00000000
        /*016c*/ 	.short	0x010a
        /*016e*/ 	.byte	0x3f
	.zero		1


	//   ....[14]....
        /*0170*/ 	.word	0x00001c30
        /*0174*/ 	.word	0x0000000b
        /*0178*/ 	.word	0x00000000
        /*017c*/ 	.short	0x010a
        /*017e*/ 	.byte	0x3f
	.zero		1


	//   ....[15]....
        /*0180*/ 	.word	0x00001db0
        /*0184*/ 	.word	0x000000ff
        /*0188*/ 	.word	0x00000000
        /*018c*/ 	.short	0x0101
        /*018e*/ 	.byte	0x05
	.zero		1


	//   ....[16]....
        /*0190*/ 	.word	0x00001f30
        /*0194*/ 	.word	0x0000000b
        /*0198*/ 	.word	0x00000000
        /*019c*/ 	.short	0x010a
        /*019e*/ 	.byte	0x3f
	.zero		1


	//   ....[17]....
        /*01a0*/ 	.word	0x00002270
        /*01a4*/ 	.word	0x000000ff
        /*01a8*/ 	.word	0x00000000
        /*01ac*/ 	.short	0x0101
        /*01ae*/ 	.byte	0x04
	.zero		1


	//   ....[18]....
        /*01b0*/ 	.word	0x00002470
        /*01b4*/ 	.word	0x000000ff
        /*01b8*/ 	.word	0x00000000
        /*01bc*/ 	.short	0x0101
        /*01be*/ 	.byte	0x04
	.zero		1


	//   ....[19]....
        /*01c0*/ 	.word	0x0000b620
        /*01c4*/ 	.word	0x00000004
        /*01c8*/ 	.word	0x00000020
        /*01cc*/ 	.short	0x010a
        /*01ce*/ 	.byte	0x3f
	.zero		1


	//   ....[20]....
        /*01d0*/ 	.word	0x0000bde0
        /*01d4*/ 	.word	0x00000003
        /*01d8*/ 	.word	0x00000058
        /*01dc*/ 	.short	0x0101
        /*01de*/ 	.byte	0x3f
	.zero		1


	//   ....[21]....
        /*01e0*/ 	.word	0x0000c4e0
        /*01e4*/ 	.word	0x00000005
        /*01e8*/ 	.word	0x00000000
        /*01ec*/ 	.short	0x010a
        /*01ee*/ 	.byte	0x3f
	.zero		1


	//   ....[22]....
        /*01f0*/ 	.word	0x0000c560
        /*01f4*/ 	.word	0x00000007
        /*01f8*/ 	.word	0x00000000
        /*01fc*/ 	.short	0x010a
        /*01fe*/ 	.byte	0x3f
	.zero		1


	//   ....[23]....
        /*0200*/ 	.word	0x0000c5f0
        /*0204*/ 	.word	0x00000006
        /*0208*/ 	.word	0x00000000
        /*020c*/ 	.short	0x010a
        /*020e*/ 	.byte	0x3f
	.zero		1


	//   ....[24]....
        /*0210*/ 	.word	0x0000c680
        /*0214*/ 	.word	0x00000003
        /*0218*/ 	.word	0x00000000
        /*021c*/ 	.short	0x010a
        /*021e*/ 	.byte	0x3f
	.zero		1


	//   ....[25]....
        /*0220*/ 	.word	0x0000c750
        /*0224*/ 	.word	0x00000003
        /*0228*/ 	.word	0x00000000
        /*022c*/ 	.short	0x010a
        /*022e*/ 	.byte	0x3f
	.zero		1


	//   ....[26]....
        /*0230*/ 	.word	0x0000c7a0
        /*0234*/ 	.word	0x00000003
        /*0238*/ 	.word	0x00000000
        /*023c*/ 	.short	0x010a
        /*023e*/ 	.byte	0x3f
	.zero		1


	//   ....[27]....
        /*0240*/ 	.word	0x0000c7f0
        /*0244*/ 	.word	0x0000000b
        /*0248*/ 	.word	0x00000000
        /*024c*/ 	.short	0x010a
        /*024e*/ 	.byte	0x3f
	.zero		1


	//   ....[28]....
        /*0250*/ 	.word	0x0000c8c0
        /*0254*/ 	.word	0x00000004
        /*0258*/ 	.word	0x00000020
        /*025c*/ 	.short	0x010a
        /*025e*/ 	.byte	0x3f
	.zero		1


	//   ....[29]....
        /*0260*/ 	.word	0x0000c990
        /*0264*/ 	.word	0x00000005
        /*0268*/ 	.word	0x00000000
        /*026c*/ 	.short	0x010a
        /*026e*/ 	.byte	0x3f
	.zero		1


	//   ....[30]....
        /*0270*/ 	.word	0x0000c9e0
        /*0274*/ 	.word	0x00000007
        /*0278*/ 	.word	0x00000000
        /*027c*/ 	.short	0x010a
        /*027e*/ 	.byte	0x3f
	.zero		1


	//   ....[31]....
        /*0280*/ 	.word	0x0000ca30
        /*0284*/ 	.word	0x00000006
        /*0288*/ 	.word	0x00000000
        /*028c*/ 	.short	0x010a
        /*028e*/ 	.byte	0x3f
	.zero		1


	//----- nvinfo : EIATTR_NUM_MBARRIERS
	.align		4
.L_36:
        /*0290*/ 	.byte	0x03, 0x38
        /*0292*/ 	.short	0x000a


	//----- nvinfo : EIATTR_EXIT_INSTR_OFFSETS
	.align		4
        /*0294*/ 	.byte	0x04, 0x1c
        /*0296*/ 	.short	(.L_38 - .L_37)


	//   ....[0]....
.L_37:
        /*0298*/ 	.word	0x000005e0


	//   ....[1]....
        /*029c*/ 	.word	0x00000ea0


	//   ....[2]....
        /*02a0*/ 	.word	0x0000a930


	//   ....[3]....
        /*02a4*/ 	.word	0x0000af50


	//   ....[4]....
        /*02a8*/ 	.word	0x0000c6d0


	//----- nvinfo : EIATTR_MAX_THREADS
	.align		4
.L_38:
        /*02ac*/ 	.byte	0x04, 0x05
        /*02ae*/ 	.short	(.L_40 - .L_39)
.L_39:
        /*02b0*/ 	.word	0x00000180
        /*02b4*/ 	.word	0x00000001
        /*02b8*/ 	.word	0x00000001


	//----- nvinfo : EIATTR_CRS_STACK_SIZE
	.align		4
.L_40:
        /*02bc*/ 	.byte	0x04, 0x1e
        /*02be*/ 	.short	(.L_42 - .L_41)
.L_41:
        /*02c0*/ 	.word	0x00000000


	//----- nvinfo : EIATTR_CBANK_PARAM_SIZE
	.align		4
.L_42:
        /*02c4*/ 	.byte	0x03, 0x19
        /*02c6*/ 	.short	0x0470


	//----- nvinfo : EIATTR_PARAM_CBANK
	.align		4
        /*02c8*/ 	.byte	0x04, 0x0a
        /*02ca*/ 	.short	(.L_44 - .L_43)
	.align		4
.L_43:
        /*02cc*/ 	.word	index@(.nv.constant0._ZN7cutlass13device_kernelINS_4gemm6kernel13GemmUniversalIN4cute5tupleIJiiiiEEENS1_10collective13CollectiveMmaINS1_39MainloopSm90TmaGmmaRmemAWarpSpecializedILi4ENS5_IJNS4_1CILi1EEESB_SB_EEENS1_35KernelTmaWarpSpecializedCooperativeEEENS5_IJNSA_ILi128EEENSA_ILi256EEENSA_ILi32EEEEEENS_10tfloat32_tENS5_IJlSB_lEEESJ_NS5_IJSB_llEEENS4_8TiledMMAINS4_8MMA_AtomIJNS4_4SM904GMMA30MMA_64x256x8_F32TF32TF32_RS_TNILNSP_7ScaleInE1ELSR_1EEEEEENS4_6LayoutINS5_IJNSA_ILi2EEESB_SB_EEENS5_IJSB_NSA_ILi0EEESX_EEEEENS5_IJNS4_10UnderscoreES10_S10_EEEEENS4_13SM90_TMA_LOADENS4_14ComposedLayoutINS4_7SwizzleILi3ELi4ELi3EEENS4_18smem_ptr_flag_bitsILi32EEENSU_INS5_IJNSA_ILi8EEESH_EEENS5_IJSH_SB_EEEEEEEvNS4_8identityES13_NS14_INS15_ILi1ELi4ELi3EEES18_NSU_INS5_IJS19_S19_EEENS5_IJSB_S19_EEEEEEENS4_9Copy_AtomIJNS4_39AutoVectorizingCopyWithAssumedAlignmentILi128EEESJ_EEES1E_EENS_8epilogue10collective6detail29Sm90TmaWarpSpecializedAdapterINS1Q_15DefaultEpilogueISJ_SK_SK_NS1P_6thread17LinearCombinationISJ_Li1EffLNS1U_9ScaleType4KindE0ELNS_15FloatRoundStyleE2ESJ_EENS1_15EpilogueDefaultEEEEEvvEEEEvNT_6ParamsE)
        /*02d0*/ 	.short	0x0210
        /*02d2*/ 	.short	0x0470


	//----- nvinfo : EIATTR_SW_WAR
	.align		4
.L_44:
        /*02d4*/ 	.byte	0x04, 0x36
        /*02d6*/ 	.short	(.L_46 - .L_45)
.L_45:
        /*02d8*/ 	.word	0x00000008
.L_46:


//--------------------- .nv.callgraph             --------------------------
	.section	.nv.callgraph,"",@"SHT_CUDA_CALLGRAPH"
	.align	4
	.sectionentsize	8
	.align		4
        /*0000*/ 	.word	0x00000000
	.align		4
        /*0004*/ 	.word	0xffffffff
	.align		4
        /*0008*/ 	.word	index@(_ZN7cutlass13device_kernelINS_4gemm6kernel13GemmUniversalIN4cute5tupleIJiiiiEEENS1_10collective13CollectiveMmaINS1_39MainloopSm90TmaGmmaRmemAWarpSpecializedILi4ENS5_IJNS4_1CILi1EEESB_SB_EEENS1_35KernelTmaWarpSpecializedCooperativeEEENS5_IJNSA_ILi128EEENSA_ILi256EEENSA_ILi32EEEEEENS_10tfloat32_tENS5_IJlSB_lEEESJ_NS5_IJSB_llEEENS4_8TiledMMAINS4_8MMA_AtomIJNS4_4SM904GMMA30MMA_64x256x8_F32TF32TF32_RS_TNILNSP_7ScaleInE1ELSR_1EEEEEENS4_6LayoutINS5_IJNSA_ILi2EEESB_SB_EEENS5_IJSB_NSA_ILi0EEESX_EEEEENS5_IJNS4_10UnderscoreES10_S10_EEEEENS4_13SM90_TMA_LOADENS4_14ComposedLayoutINS4_7SwizzleILi3ELi4ELi3EEENS4_18smem_ptr_flag_bitsILi32EEENSU_INS5_IJNSA_ILi8EEESH_EEENS5_IJSH_SB_EEEEEEEvNS4_8identityES13_NS14_INS15_ILi1ELi4ELi3EEES18_NSU_INS5_IJS19_S19_EEENS5_IJSB_S19_EEEEEEENS4_9Copy_AtomIJNS4_39AutoVectorizingCopyWithAssumedAlignmentILi128EEESJ_EEES1E_EENS_8epilogue10collective6detail29Sm90TmaWarpSpecializedAdapterINS1Q_15DefaultEpilogueISJ_SK_SK_NS1P_6thread17LinearCombinationISJ_Li1EffLNS1U_9ScaleType4KindE0ELNS_15FloatRoundStyleE2ESJ_EENS1_15EpilogueDefaultEEEEEvvEEEEvNT_6ParamsE)
	.align		4
        /*000c*/ 	.word	index@(__assertfail)
	.align		4
        /*0010*/ 	.word	0x00000000
	.align		4
        /*0014*/ 	.word	0xfffffffe
	.align		4
        /*0018*/ 	.word	0x00000000
	.align		4
        /*001c*/ 	.word	0xfffffffd
	.align		4
        /*0020*/ 	.word	0x00000000
	.align		4
        /*0024*/ 	.word	0xfffffffc


//--------------------- .nv.constant4             --------------------------
	.section	.nv.constant4,"a",@progbits
	.align	8
	.align		8
.nv.constant4:
        /*0000*/ 	.dword	__assertfail
	.align		8
        /*0008*/ 	.dword	__unnamed_1
	.align		8
        /*0010*/ 	.dword	__unnamed_2
	.align		8
        /*0018*/ 	.dword	_ZN40_INTERNAL_7c0f01e4_4_k_cu_6ea69d2f_327584cuda3std3__45__cpo5beginE
	.align		8
        /*0020*/ 	.dword	_ZN40_INTERNAL_7c0f01e4_4_k_cu_6ea69d2f_327584cuda3std3__45__cpo3endE
	.align		8
        /*0028*/ 	.dword	_ZN40_INTERNAL_7c0f01e4_4_k_cu_6ea69d2f_327584cuda3std3__45__cpo6cbeginE
	.align		8
        /*0030*/ 	.dword	_ZN40_INTERNAL_7c0f01e4_4_k_cu_6ea69d2f_327584cuda3std3__45__cpo4cendE
	.align		8
        /*0038*/ 	.dword	_ZN40_INTERNAL_7c0f01e4_4_k_cu_6ea69d2f_327584cuda3std3__442_GLOBAL__N__7c0f01e4_4_k_cu_6ea69d2f_327586ignoreE
	.align		8
        /*0040*/ 	.dword	_ZN40_INTERNAL_7c0f01e4_4_k_cu_6ea69d2f_327584cuda3std3__419piecewise_constructE
	.align		8
        /*0048*/ 	.dword	_ZN40_INTERNAL_7c0f01e4_4_k_cu_6ea69d2f_327584cuda3std3__48in_placeE
	.align		8
        /*0050*/ 	.dword	_ZN40_INTERNAL_7c0f01e4_4_k_cu_6ea69d2f_327584cuda3std6ranges3__45__cpo4swapE
	.align		8
        /*0058*/ 	.dword	_ZN40_INTERNAL_7c0f01e4_4_k_cu_6ea69d2f_327584cuda3std6ranges3__45__cpo9iter_moveE
	.align		8
        /*0060*/ 	.dword	_ZN40_INTERNAL_7c0f01e4_4_k_cu_6ea69d2f_327584cute7productE
	.align		8
        /*0068*/ 	.dword	_ZN40_INTERNAL_7c0f01e4_4_k_cu_6ea69d2f_327584cute1_E
	.align		8
        /*0070*/ 	.dword	$str$24
	.align		8
        /*0078*/ 	.dword	$str$25


//--------------------- .text._ZN7cutlass13device_kernelINS_4gemm6kernel13GemmUniversalIN4cute5tupleIJiiiiEEENS1_10collective13CollectiveMmaINS1_39MainloopSm90TmaGmmaRmemAWarpSpecializedILi4ENS5_IJNS4_1CILi1EEESB_SB_EEENS1_35KernelTmaWarpSpecializedCooperativeEEENS5_IJNSA_ILi128EEENSA_ILi256EEENSA_ILi32EEEEEENS_10tfloat32_tENS5_IJlSB_lEEESJ_NS5_IJSB_llEEENS4_8TiledMMAINS4_8MMA_AtomIJNS4_4SM904GMMA30MMA_64x256x8_F32TF32TF32_RS_TNILNSP_7ScaleInE1ELSR_1EEEEEENS4_6LayoutINS5_IJNSA_ILi2EEESB_SB_EEENS5_IJSB_NSA_ILi0EEESX_EEEEENS5_IJNS4_10UnderscoreES10_S10_EEEEENS4_13SM90_TMA_LOADENS4_14ComposedLayoutINS4_7SwizzleILi3ELi4ELi3EEENS4_18smem_ptr_flag_bitsILi32EEENSU_INS5_IJNSA_ILi8EEESH_EEENS5_IJSH_SB_EEEEEEEvNS4_8identityES13_NS14_INS15_ILi1ELi4ELi3EEES18_NSU_INS5_IJS19_S19_EEENS5_IJSB_S19_EEEEEEENS4_9Copy_AtomIJNS4_39AutoVectorizingCopyWithAssumedAlignmentILi128EEESJ_EEES1E_EENS_8epilogue10collective6detail29Sm90TmaWarpSpecializedAdapterINS1Q_15DefaultEpilogueISJ_SK_SK_NS1P_6thread17LinearCombinationISJ_Li1EffLNS1U_9ScaleType4KindE0ELNS_15FloatRoundStyleE2ESJ_EENS1_15EpilogueDefaultEEEEEvvEEEEvNT_6ParamsE --------------------------
	.section	.text._ZN7cutlass13device_kernelINS_4gemm6kernel13GemmUniversalIN4cute5tupleIJiiiiEEENS1_10collective13CollectiveMmaINS1_39MainloopSm90TmaGmmaRmemAWarpSpecializedILi4ENS5_IJNS4_1CILi1EEESB_SB_EEENS1_35KernelTmaWarpSpecializedCooperativeEEENS5_IJNSA_ILi128EEENSA_ILi256EEENSA_ILi32EEEEEENS_10tfloat32_tENS5_IJlSB_lEEESJ_NS5_IJSB_llEEENS4_8TiledMMAINS4_8MMA_AtomIJNS4_4SM904GMMA30MMA_64x256x8_F32TF32TF32_RS_TNILNSP_7ScaleInE1ELSR_1EEEEEENS4_6LayoutINS5_IJNSA_ILi2EEESB_SB_EEENS5_IJSB_NSA_ILi0EEESX_EEEEENS5_IJNS4_10UnderscoreES10_S10_EEEEENS4_13SM90_TMA_LOADENS4_14ComposedLayoutINS4_7SwizzleILi3ELi4ELi3EEENS4_18smem_ptr_flag_bitsILi32EEENSU_INS5_IJNSA_ILi8EEESH_EEENS5_IJSH_SB_EEEEEEEvNS4_8identityES13_NS14_INS15_ILi1ELi4ELi3EEES18_NSU_INS5_IJS19_S19_EEENS5_IJSB_S19_EEEEEEENS4_9Copy_AtomIJNS4_39AutoVectorizingCopyWithAssumedAlignmentILi128EEESJ_EEES1E_EENS_8epilogue10collective6detail29Sm90TmaWarpSpecializedAdapterINS1Q_15DefaultEpilogueISJ_SK_SK_NS1P_6thread17LinearCombinationISJ_Li1EffLNS1U_9ScaleType4KindE0ELNS_15FloatRoundStyleE2ESJ_EENS1_15EpilogueDefaultEEEEEvvEEEEvNT_6ParamsE,"ax",@progbits
	.align	128
.text._ZN7cutlass13device_kernelINS_4gemm6kernel13GemmUniversalIN4cute5tupleIJiiiiEEENS1_10collective13CollectiveMmaINS1_39MainloopSm90TmaGmmaRmemAWarpSpecializedILi4ENS5_IJNS4_1CILi1EEESB_SB_EEENS1_35KernelTmaWarpSpecializedCooperativeEEENS5_IJNSA_ILi128EEENSA_ILi256EEENSA_ILi32EEEEEENS_10tfloat32_tENS5_IJlSB_lEEESJ_NS5_IJSB_llEEENS4_8TiledMMAINS4_8MMA_AtomIJNS4_4SM904GMMA30MMA_64x256x8_F32TF32TF32_RS_TNILNSP_7ScaleInE1ELSR_1EEEEEENS4_6LayoutINS5_IJNSA_ILi2EEESB_SB_EEENS5_IJSB_NSA_ILi0EEESX_EEEEENS5_IJNS4_10UnderscoreES10_S10_EEEEENS4_13SM90_TMA_LOADENS4_14ComposedLayoutINS4_7SwizzleILi3ELi4ELi3EEENS4_18smem_ptr_flag_bitsILi32EEENSU_INS5_IJNSA_ILi8EEESH_EEENS5_IJSH_SB_EEEEEEEvNS4_8identityES13_NS14_INS15_ILi1ELi4ELi3EEES18_NSU_INS5_IJS19_S19_EEENS5_IJSB_S19_EEEEEEENS4_9Copy_AtomIJNS4_39AutoVectorizingCopyWithAssumedAlignmentILi128EEESJ_EEES1E_EENS_8epilogue10collective6detail29Sm90TmaWarpSpecializedAdapterINS1Q_15DefaultEpilogueISJ_SK_SK_NS1P_6thread17LinearCombinationISJ_Li1EffLNS1U_9ScaleType4KindE0ELNS_15FloatRoundStyleE2ESJ_EENS1_15EpilogueDefaultEEEEEvvEEEEvNT_6ParamsE:
        .type           _ZN7cutlass13device_kernelINS_4gemm6kernel13GemmUniversalIN4cute5tupleIJiiiiEEENS1_10collective13CollectiveMmaINS1_39MainloopSm90TmaGmmaRmemAWarpSpecializedILi4ENS5_IJNS4_1CILi1EEESB_SB_EEENS1_35KernelTmaWarpSpecializedCooperativeEEENS5_IJNSA_ILi128EEENSA_ILi256EEENSA_ILi32EEEEEENS_10tfloat32_tENS5_IJlSB_lEEESJ_NS5_IJSB_llEEENS4_8TiledMMAINS4_8MMA_AtomIJNS4_4SM904GMMA30MMA_64x256x8_F32TF32TF32_RS_TNILNSP_7ScaleInE1ELSR_1EEEEEENS4_6LayoutINS5_IJNSA_ILi2EEESB_SB_EEENS5_IJSB_NSA_ILi0EEESX_EEEEENS5_IJNS4_10UnderscoreES10_S10_EEEEENS4_13SM90_TMA_LOADENS4_14ComposedLayoutINS4_7SwizzleILi3ELi4ELi3EEENS4_18smem_ptr_flag_bitsILi32EEENSU_INS5_IJNSA_ILi8EEESH_EEENS5_IJSH_SB_EEEEEEEvNS4_8identityES13_NS14_INS15_ILi1ELi4ELi3EEES18_NSU_INS5_IJS19_S19_EEENS5_IJSB_S19_EEEEEEENS4_9Copy_AtomIJNS4_39AutoVectorizingCopyWithAssumedAlignmentILi128EEESJ_EEES1E_EENS_8epilogue10collective6detail29Sm90TmaWarpSpecializedAdapterINS1Q_15DefaultEpilogueISJ_SK_SK_NS1P_6thread17LinearCombinationISJ_Li1EffLNS1U_9ScaleType4KindE0ELNS_15FloatRoundStyleE2ESJ_EENS1_15EpilogueDefaultEEEEEvvEEEEvNT_6ParamsE,@function
        .size           _ZN7cutlass13device_kernelINS_4gemm6kernel13GemmUniversalIN4cute5tupleIJiiiiEEENS1_10collective13CollectiveMmaINS1_39MainloopSm90TmaGmmaRmemAWarpSpecializedILi4ENS5_IJNS4_1CILi1EEESB_SB_EEENS1_35KernelTmaWarpSpecializedCooperativeEEENS5_IJNSA_ILi128EEENSA_ILi256EEENSA_ILi32EEEEEENS_10tfloat32_tENS5_IJlSB_lEEESJ_NS5_IJSB_llEEENS4_8TiledMMAINS4_8MMA_AtomIJNS4_4SM904GMMA30MMA_64x256x8_F32TF32TF32_RS_TNILNSP_7ScaleInE1ELSR_1EEEEEENS4_6LayoutINS5_IJNSA_ILi2EEESB_SB_EEENS5_IJSB_NSA_ILi0EEESX_EEEEENS5_IJNS4_10UnderscoreES10_S10_EEEEENS4_13SM90_TMA_LOADENS4_14ComposedLayoutINS4_7SwizzleILi3ELi4ELi3EEENS4_18smem_ptr_flag_bitsILi32EEENSU_INS5_IJNSA_ILi8EEESH_EEENS5_IJSH_SB_EEEEEEEvNS4_8identityES13_NS14_INS15_ILi1ELi4ELi3EEES18_NSU_INS5_IJS19_S19_EEENS5_IJSB_S19_EEEEEEENS4_9Copy_AtomIJNS4_39AutoVectorizingCopyWithAssumedAlignmentILi128EEESJ_EEES1E_EENS_8epilogue10collective6detail29Sm90TmaWarpSpecializedAdapterINS1Q_15DefaultEpilogueISJ_SK_SK_NS1P_6thread17LinearCombinationISJ_Li1EffLNS1U_9ScaleType4KindE0ELNS_15FloatRoundStyleE2ESJ_EENS1_15EpilogueDefaultEEEEEvvEEEEvNT_6ParamsE,(.L_x_337 - _ZN7cutlass13device_kernelINS_4gemm6kernel13GemmUniversalIN4cute5tupleIJiiiiEEENS1_10collective13CollectiveMmaINS1_39MainloopSm90TmaGmmaRmemAWarpSpecializedILi4ENS5_IJNS4_1CILi1EEESB_SB_EEENS1_35KernelTmaWarpSpecializedCooperativeEEENS5_IJNSA_ILi128EEENSA_ILi256EEENSA_ILi32EEEEEENS_10tfloat32_tENS5_IJlSB_lEEESJ_NS5_IJSB_llEEENS4_8TiledMMAINS4_8MMA_AtomIJNS4_4SM904GMMA30MMA_64x256x8_F32TF32TF32_RS_TNILNSP_7ScaleInE1ELSR_1EEEEEENS4_6LayoutINS5_IJNSA_ILi2EEESB_SB_EEENS5_IJSB_NSA_ILi0EEESX_EEEEENS5_IJNS4_10UnderscoreES10_S10_EEEEENS4_13SM90_TMA_LOADENS4_14ComposedLayoutINS4_7SwizzleILi3ELi4ELi3EEENS4_18smem_ptr_flag_bitsILi32EEENSU_INS5_IJNSA_ILi8EEESH_EEENS5_IJSH_SB_EEEEEEEvNS4_8identityES13_NS14_INS15_ILi1ELi4ELi3EEES18_NSU_INS5_IJS19_S19_EEENS5_IJSB_S19_EEEEEEENS4_9Copy_AtomIJNS4_39AutoVectorizingCopyWithAssumedAlignmentILi128EEESJ_EEES1E_EENS_8epilogue10collective6detail29Sm90TmaWarpSpecializedAdapterINS1Q_15DefaultEpilogueISJ_SK_SK_NS1P_6thread17LinearCombinationISJ_Li1EffLNS1U_9ScaleType4KindE0ELNS_15FloatRoundStyleE2ESJ_EENS1_15EpilogueDefaultEEEEEvvEEEEvNT_6ParamsE)
        .other          _ZN7cutlass13device_kernelINS_4gemm6kernel13GemmUniversalIN4cute5tupleIJiiiiEEENS1_10collective13CollectiveMmaINS1_39MainloopSm90TmaGmmaRmemAWarpSpecializedILi4ENS5_IJNS4_1CILi1EEESB_SB_EEENS1_35KernelTmaWarpSpecializedCooperativeEEENS5_IJNSA_ILi128EEENSA_ILi256EEENSA_ILi32EEEEEENS_10tfloat32_tENS5_IJlSB_lEEESJ_NS5_IJSB_llEEENS4_8TiledMMAINS4_8MMA_AtomIJNS4_4SM904GMMA30MMA_64x256x8_F32TF32TF32_RS_TNILNSP_7ScaleInE1ELSR_1EEEEEENS4_6LayoutINS5_IJNSA_ILi2EEESB_SB_EEENS5_IJSB_NSA_ILi0EEESX_EEEEENS5_IJNS4_10UnderscoreES10_S10_EEEEENS4_13SM90_TMA_LOADENS4_14ComposedLayoutINS4_7SwizzleILi3ELi4ELi3EEENS4_18smem_ptr_flag_bitsILi32EEENSU_INS5_IJNSA_ILi8EEESH_EEENS5_IJSH_SB_EEEEEEEvNS4_8identityES13_NS14_INS15_ILi1ELi4ELi3EEES18_NSU_INS5_IJS19_S19_EEENS5_IJSB_S19_EEEEEEENS4_9Copy_AtomIJNS4_39AutoVectorizingCopyWithAssumedAlignmentILi128EEESJ_EEES1E_EENS_8epilogue10collective6detail29Sm90TmaWarpSpecializedAdapterINS1Q_15DefaultEpilogueISJ_SK_SK_NS1P_6thread17LinearCombinationISJ_Li1EffLNS1U_9ScaleType4KindE0ELNS_15FloatRoundStyleE2ESJ_EENS1_15EpilogueDefaultEEEEEvvEEEEvNT_6ParamsE,@"STO_CUDA_ENTRY STV_DEFAULT"
_ZN7cutlass13device_kernelINS_4gemm6kernel13GemmUniversalIN4cute5tupleIJiiiiEEENS1_10collective13CollectiveMmaINS1_39MainloopSm90TmaGmmaRmemAWarpSpecializedILi4ENS5_IJNS4_1CILi1EEESB_SB_EEENS1_35KernelTmaWarpSpecializedCooperativeEEENS5_IJNSA_ILi128EEENSA_ILi256EEENSA_ILi32EEEEEENS_10tfloat32_tENS5_IJlSB_lEEESJ_NS5_IJSB_llEEENS4_8TiledMMAINS4_8MMA_AtomIJNS4_4SM904GMMA30MMA_64x256x8_F32TF32TF32_RS_TNILNSP_7ScaleInE1ELSR_1EEEEEENS4_6LayoutINS5_IJNSA_ILi2EEESB_SB_EEENS5_IJSB_NSA_ILi0EEESX_EEEEENS5_IJNS4_10UnderscoreES10_S10_EEEEENS4_13SM90_TMA_LOADENS4_14ComposedLayoutINS4_7SwizzleILi3ELi4ELi3EEENS4_18smem_ptr_flag_bitsILi32EEENSU_INS5_IJNSA_ILi8EEESH_EEENS5_IJSH_SB_EEEEEEEvNS4_8identityES13_NS14_INS15_ILi1ELi4ELi3EEES18_NSU_INS5_IJS19_S19_EEENS5_IJSB_S19_EEEEEEENS4_9Copy_AtomIJNS4_39AutoVectorizingCopyWithAssumedAlignmentILi128EEESJ_EEES1E_EENS_8epilogue10collective6detail29Sm90TmaWarpSpecializedAdapterINS1Q_15DefaultEpilogueISJ_SK_SK_NS1P_6thread17LinearCombinationISJ_Li1EffLNS1U_9ScaleType4KindE0ELNS_15FloatRoundStyleE2ESJ_EENS1_15EpilogueDefaultEEEEEvvEEEEvNT_6ParamsE:
[----:B------:R-:W0:Y:S01]  /*0000*/  LDC R1, c[0x0][0x28] ;  /* 0x00000a00ff017b82 */ /* 0x000e220000000800 */
[----:B------:R-:W1:Y:S01]  /*0010*/  S2R R18, SR_TID.X ;  /* 0x0000000000127919 */ /* 0x000e620000002100 */
[----:B------:R-:W-:Y:S01]  /*0020*/  ELECT P0, URZ, PT ;  /* 0x00000000003f782f */ /* 0x000fe20003800000 */
[----:B------:R-:W-:Y:S01]  /*0030*/  BSSY B0, `(.L_x_0) ;  /* 0x000000f000007945 */ /* 0x000fe20003800000 */
[--C-:B-1----:R-:W-:Y:S02]  /*0040*/  SHF.R.U32.HI R0, RZ, 0x5, R18.reuse ;  /* 0x00000005ff007819 */ /* 0x102fe40000011612 */
[----:B------:R-:W-:-:S03]  /*0050*/  SHF.R.U32.HI R155, RZ, 0x7, R18 ;  /* 0x00000007ff9b7819 */ /* 0x000fc60000011612 */
[----:B------:R-:W1:Y:S04]  /*0060*/  SHFL.IDX PT, R5, R0, RZ, 0x1f ;  /* 0x00001fff00057589 */ /* 0x000e6800000e0000 */
[----:B------:R2:W3:Y:S01]  /*0070*/  SHFL.IDX PT, R8, R155, RZ, 0x1f ;  /* 0x00001fff9b087589 */ /* 0x0004e200000e0000 */
[----:B-1----:R-:W-:-:S13]  /*0080*/  ISETP.NE.OR P0, PT, R5, RZ, !P0 ;  /* 0x000000ff0500720c */ /* 0x002fda0004705670 */
[----:B0-23--:R-:W-:Y:S05]  /*0090*/  @P0 BRA `(.L_x_1) ;  /* 0x0000000000200947 */ /* 0x00dfea0003800000 */
[----:B------:R-:W-:Y:S02]  /*00a0*/  ULDC.64 UR4, c[0x0][0x198] ;  /* 0x0000660000047ab9 */ /* 0x000fe40000000a00 */
[----:B------:R-:W-:Y:S02]  /*00b0*/  UIADD3 UR6, UP0, UR4, 0xf0, URZ ;  /* 0x000000f004067890 */ /* 0x000fe4000ff1e03f */
[----:B------:R-:W-:Y:S02]  /*00c0*/  UIADD3 UR4, UP1, UR4, 0x1f0, URZ ;  /* 0x000001f004047890 */ /* 0x000fe4000ff3e03f */
[----:B------:R-:W-:Y:S02]  /*00d0*/  UIADD3.X UR7, URZ, UR5, URZ, UP0, !UPT ;  /* 0x000000053f077290 */ /* 0x000fe400087fe43f */
[----:B------:R-:W-:-:S07]  /*00e0*/  UIADD3.X UR5, URZ, UR5, URZ, UP1, !UPT ;  /* 0x000000053f057290 */ /* 0x000fce0008ffe43f */
[----:B------:R0:W-:Y:S02]  /*00f0*/  UTMACCTL.PF [UR6] ;  /* 0x00000000060079b9 */ /* 0x0001e40008040000 */
[----:B------:R0:W-:Y:S02]  /*0100*/  UTMACCTL.PF [UR4] ;  /* 0x00000000040079b9 */ /* 0x0001e40008040000 */
[----:B0-----:R-:W-:Y:S01]  /*0110*/  NOP ;  /* 0x0000000000007918 */ /* 0x001fe20000000000 */
.L_x_1:
[----:B------:R-:W-:Y:S05]  /*0120*/  BSYNC B0 ;  /* 0x0000000000007941 */ /* 0x000fea0003800000 */
.L_x_0:
[----:B------:R-:W0:Y:S02]  /*0130*/  SHFL.IDX PT, R2, R0, RZ, 0x1f ;  /* 0x00001fff00027589 */ /* 0x000e2400000e0000 */
[----:B0-----:R-:W-:-:S13]  /*0140*/  ISETP.NE.AND P0, PT, R2, RZ, PT ;  /* 0x000000ff0200720c */ /* 0x001fda0003f05270 */
[----:B------:R-:W-:Y:S05]  /*0150*/  @P0 BRA `(.L_x_2) ;  /* 0x0000000000580947 */ /* 0x000fea0003800000 */
[----:B------:R-:W0:Y:S01]  /*0160*/  S2UR UR8, SR_CgaCtaId ;  /* 0x00000000000879c3 */ /* 0x000e220000008800 */
[----:B------:R-:W-:Y:S01]  /*0170*/  UMOV UR4, 0x400 ;  /* 0x0000040000047882 */ /* 0x000fe20000000000 */
[----:B------:R-:W-:Y:S01]  /*0180*/  UMOV UR5, 0x1 ;  /* 0x0000000100057882 */ /* 0x000fe20000000000 */
[----:B------:R-:W-:Y:S01]  /*0190*/  UMOV UR6, 0x100 ;  /* 0x0000010000067882 */ /* 0x000fe20000000000 */
[----:B------:R-:W-:Y:S01]  /*01a0*/  ELECT P0, URZ, PT ;  /* 0x00000000003f782f */ /* 0x000fe20003800000 */
[----:B------:R-:W-:-:S04]  /*01b0*/  UIADD3 UR6, -UR6, 0x100000, URZ ;  /* 0x0010000006067890 */ /* 0x000fc8000fffe13f */
[----:B------:R-:W-:Y:S02]  /*01c0*/  USHF.L.U32 UR7, UR6, 0xb, URZ ;  /* 0x0000000b06077899 */ /* 0x000fe4000800063f */
[----:B------:R-:W-:Y:S02]  /*01d0*/  USHF.L.U32 UR6, UR6, 0x1, URZ ;  /* 0x0000000106067899 */ /* 0x000fe4000800063f */
[----:B0-----:R-:W-:Y:S02]  /*01e0*/  ULEA UR8, UR8, UR4, 0x18 ;  /* 0x0000000408087291 */ /* 0x001fe4000f8ec03f */
[----:B------:R-:W-:-:S04]  /*01f0*/  UIADD3 UR4, -UR5, 0x100000, URZ ;  /* 0x0010000005047890 */ /* 0x000fc8000fffe13f */
[----:B------:R-:W-:Y:S02]  /*0200*/  USHF.L.U32 UR5, UR4, 0xb, URZ ;  /* 0x0000000b04057899 */ /* 0x000fe4000800063f */
[----:B------:R-:W-:Y:S01]  /*0210*/  USHF.L.U32 UR4, UR4, 0x1, URZ ;  /* 0x0000000104047899 */ /* 0x000fe2000800063f */
[----:B------:R-:W0:Y:S11]  /*0220*/  FENCE.VIEW.ASYNC.S ;  /* 0x00000000000073c6 */ /* 0x000e360000000000 */
[----:B0-----:R0:W1:Y:S01]  /*0230*/  SYNCS.EXCH.64 URZ, [UR8], UR4 ;  /* 0x00000004083f75b2 */ /* 0x0010620008000100 */
[----:B------:R0:W2:Y:S01]  /*0240*/  SYNCS.EXCH.64 URZ, [UR8+0x20], UR6 ;  /* 0x00002006083f75b2 */ /* 0x0000a20008000100 */
[----:B------:R0:W3:Y:S01]  /*0250*/  SYNCS.EXCH.64 URZ, [UR8+0x8], UR4 ;  /* 0x00000804083f75b2 */ /* 0x0000e20008000100 */
[----:B------:R0:W4:Y:S01]  /*0260*/  SYNCS.EXCH.64 URZ, [UR8+0x28], UR6 ;  /* 0x00002806083f75b2 */ /* 0x0001220008000100 */
[----:B------:R0:W0:Y:S01]  /*0270*/  SYNCS.EXCH.64 URZ, [UR8+0x10], UR4 ;  /* 0x00001004083f75b2 */ /* 0x0000220008000100 */
[----:B------:R0:W0:Y:S01]  /*0280*/  SYNCS.EXCH.64 URZ, [UR8+0x30], UR6 ;  /* 0x00003006083f75b2 */ /* 0x0000220008000100 */
[----:B------:R0:W0:Y:S01]  /*0290*/  SYNCS.EXCH.64 URZ, [UR8+0x18], UR4 ;  /* 0x00001804083f75b2 */ /* 0x0000220008000100 */
[----:B------:R0:W0:Y:S01]  /*02a0*/  SYNCS.EXCH.64 URZ, [UR8+0x38], UR6 ;  /* 0x00003806083f75b2 */ /* 0x0000220008000100 */
[----:B------:R-:W-:Y:S01]  /*02b0*/  NOP ;  /* 0x0000000000007918 */ /* 0x000fe20000000000 */
.L_x_2:
[----:B------:R-:W5:Y:S01]  /*02c0*/  SHFL.IDX PT, R0, R0, RZ, 0x1f ;  /* 0x00001fff00007589 */ /* 0x000f6200000e0000 */
[----:B------:R-:W-:Y:S01]  /*02d0*/  ELECT P0, URZ, PT ;  /* 0x00000000003f782f */ /* 0x000fe20003800000 */
[----:B------:R-:W1:Y:S01]  /*02e0*/  LDC R2, c[0x0][0x65c] ;  /* 0x00019700ff027b82 */ /* 0x000e620000000800 */
[----:B------:R-:W-:Y:S01]  /*02f0*/  SHF.R.S32.HI R6, RZ, 0x1f, R5 ;  /* 0x0000001fff067819 */ /* 0x000fe20000011405 */
[----:B------:R-:W2:Y:S01]  /*0300*/  S2R R3, SR_CTAID.Y ;  /* 0x0000000000037919 */ /* 0x000ea20000002600 */
[----:B0-----:R-:W-:Y:S01]  /*0310*/  UMOV UR4, 0x20 ;  /* 0x0000002000047882 */ /* 0x001fe20000000000 */
[----:B------:R-:W-:Y:S01]  /*0320*/  ISETP.NE.AND P2, PT, R8, RZ, PT ;  /* 0x000000ff0800720c */ /* 0x000fe20003f45270 */
[----:B------:R-:W-:Y:S01]  /*0330*/  NOP ;  /* 0x0000000000007918 */ /* 0x000fe20000000000 */
[----:B------:R-:W0:Y:S01]  /*0340*/  S2R R4, SR_CTAID.X ;  /* 0x0000000000047919 */ /* 0x000e220000002500 */
[----:B------:R-:W-:Y:S01]  /*0350*/  LEA.HI R6, R6, R5, RZ, 0x2 ;  /* 0x0000000506067211 */ /* 0x000fe200078f10ff */
[----:B------:R-:W-:Y:S01]  /*0360*/  NOP ;  /* 0x0000000000007918 */ /* 0x000fe20000000000 */
[----:B-----5:R-:W-:-:S02]  /*0370*/  ISETP.NE.OR P0, PT, R0, RZ, !P0 ;  /* 0x000000ff0000720c */ /* 0x020fc40004705670 */
[----:B-1----:R-:W-:-:S04]  /*0380*/  ISETP.NE.AND P3, PT, R2, 0x1, PT ;  /* 0x000000010200780c */ /* 0x002fc80003f65270 */
[----:B------:R-:W-:Y:S02]  /*0390*/  P2R R0, PR, RZ, 0x8 ;  /* 0x00000008ff007803 */ /* 0x000fe40000000000 */
[----:B------:R-:W-:-:S05]  /*03a0*/  LOP3.LUT R0, R6, 0xfffffffc, RZ, 0xc0, !PT ;  /* 0xfffffffc06007812 */ /* 0x000fca00078ec0ff */
[----:B------:R-:W-:Y:S01]  /*03b0*/  VOTEU.ALL UP0, P0 ;  /* 0x00000000003f7886 */ /* 0x000fe20000000000 */
[----:B------:R-:W-:Y:S01]  /*03c0*/  IMAD.IADD R0, R5, 0x1, -R0 ;  /* 0x0000000105007824 */ /* 0x000fe200078e0a00 */
[----:B------:R-:W0:Y:S01]  /*03d0*/  @P3 LDC R17, c[0x0][0x10] ;  /* 0x00000400ff113b82 */ /* 0x000e220000000800 */
[----:B------:R-:W-:Y:S01]  /*03e0*/  VOTEU.ALL UP1, P0 ;  /* 0x00000000003f7886 */ /* 0x000fe20000020000 */
[----:B--2---:R-:W-:Y:S01]  /*03f0*/  @P3 IMAD.MOV.U32 R6, RZ, RZ, R3 ;  /* 0x000000ffff063224 */ /* 0x004fe200078e0003 */
[----:B------:R-:W-:Y:S01]  /*0400*/  @!UP0 UMOV UR6, 0x400 ;  /* 0x0000040000068882 */ /* 0x000fe20000000000 */
[----:B------:R-:W-:-:S04]  /*0410*/  @!UP0 UIADD3 UR4, -UR4, 0x100000, URZ ;  /* 0x0010000004048890 */ /* 0x000fc8000fffe13f */
[----:B------:R-:W-:Y:S02]  /*0420*/  @!UP0 USHF.L.U32 UR5, UR4, 0xb, URZ ;  /* 0x0000000b04058899 */ /* 0x000fe4000800063f */
[----:B------:R-:W-:Y:S01]  /*0430*/  @!UP0 USHF.L.U32 UR4, UR4, 0x1, URZ ;  /* 0x0000000104048899 */ /* 0x000fe2000800063f */
[----:B------:R-:W-:Y:S02]  /*0440*/  @P3 IMAD.MOV.U32 R7, RZ, RZ, RZ ;  /* 0x000000ffff073224 */ /* 0x000fe400078e00ff */
[----:B------:R-:W-:Y:S01]  /*0450*/  IMAD.MOV.U32 R5, RZ, RZ, RZ ;  /* 0x000000ffff057224 */ /* 0x000fe200078e00ff */
[----:B------:R-:W1:Y:S01]  /*0460*/  @!UP0 S2UR UR7, SR_CgaCtaId ;  /* 0x00000000000789c3 */ /* 0x000e620000008800 */
[----:B------:R-:W-:-:S07]  /*0470*/  @P3 IMAD.MOV.U32 R11, RZ, RZ, RZ ;  /* 0x000000ffff0b3224 */ /* 0x000fce00078e00ff */
[----:B------:R-:W2:Y:S01]  /*0480*/  @!P3 LDC R9, c[0x0][0xc] ;  /* 0x00000300ff09bb82 */ /* 0x000ea20000000800 */
[----:B0-----:R-:W-:-:S04]  /*0490*/  @P3 IMAD.WIDE.U32 R16, R4, R17, R6 ;  /* 0x0000001104103225 */ /* 0x001fc800078e0006 */
[----:B------:R-:W-:Y:S01]  /*04a0*/  @P3 IMAD.IADD R17, R17, 0x1, R11 ;  /* 0x0000000111113824 */ /* 0x000fe200078e020b */
[----:B-1----:R-:W-:Y:S01]  /*04b0*/  @!UP0 ULEA UR6, UR7, UR6, 0x18 ;  /* 0x0000000607068291 */ /* 0x002fe2000f8ec03f */
[----:B------:R-:W-:Y:S01]  /*04c0*/  VOTEU.ALL UP0, P0 ;  /* 0x00000000003f7886 */ /* 0x000fe20000000000 */
[----:B------:R-:W-:-:S04]  /*04d0*/  ISETP.NE.AND P0, PT, R0, 0x3, PT ;  /* 0x000000030000780c */ /* 0x000fc80003f05270 */
[----:B------:R-:W-:Y:S01]  /*04e0*/  ISETP.EQ.OR P0, PT, R0, RZ, !P0 ;  /* 0x000000ff0000720c */ /* 0x000fe20004702670 */
[----:B--2---:R-:W-:-:S03]  /*04f0*/  @!P3 IMAD.WIDE.U32 R6, R9, R3, R4 ;  /* 0x000000030906b225 */ /* 0x004fc600078e0004 */
[C---:B------:R-:W-:Y:S01]  /*0500*/  ISETP.EQ.AND P0, PT, R8.reuse, RZ, P0 ;  /* 0x000000ff0800720c */ /* 0x040fe20000702270 */
[----:B------:R-:W-:Y:S01]  /*0510*/  VIADD R8, R8, 0xffffffff ;  /* 0xffffffff08087836 */ /* 0x000fe20000000000 */
[----:B------:R-:W0:Y:S02]  /*0520*/  FENCE.VIEW.ASYNC.S ;  /* 0x00000000000073c6 */ /* 0x000e240000000000 */
[----:B0-----:R0:W3:Y:S01]  /*0530*/  @!UP0 SYNCS.EXCH.64 URZ, [UR6+0x50], UR4 ;  /* 0x00005004063f85b2 */ /* 0x0010e20008000100 */
[----:B------:R-:W-:Y:S01]  /*0540*/  @!P3 IMAD.MOV.U32 R16, RZ, RZ, R6 ;  /* 0x000000ffff10b224 */ /* 0x000fe200078e0006 */
[----:B------:R-:W-:Y:S01]  /*0550*/  SEL R19, RZ, 0x1, !P0 ;  /* 0x00000001ff137807 */ /* 0x000fe20004000000 */
[----:B------:R-:W-:Y:S01]  /*0560*/  @!P3 IMAD.MOV.U32 R17, RZ, RZ, R7 ;  /* 0x000000ffff11b224 */ /* 0x000fe200078e0007 */
[----:B------:R-:W-:-:S04]  /*0570*/  ISETP.GE.U32.AND P1, PT, R8, 0x2, PT ;  /* 0x000000020800780c */ /* 0x000fc80003f26070 */
[----:B------:R-:W-:Y:S01]  /*0580*/  SEL R19, R19, 0x2, P1 ;  /* 0x0000000213137807 */ /* 0x000fe20000800000 */
[----:B------:R0:W3:Y:S01]  /*0590*/  @!UP1 SYNCS.EXCH.64 URZ, [UR6+0x58], UR4 ;  /* 0x00005804063f95b2 */ /* 0x0000e20008000100 */
[----:B------:R-:W-:Y:S01]  /*05a0*/  NOP ;  /* 0x0000000000007918 */ /* 0x000fe20000000000 */
[----:B---34-:R-:W-:Y:S06]  /*05b0*/  BAR.SYNC.DEFER_BLOCKING 0x0 ;  /* 0x0000000000007b1d */ /* 0x018fec0000010000 */
[----:B------:R-:W-:Y:S05]  /*05c0*/  @!P2 BRA `(.L_x_3) ;  /* 0x000000a000dca947 */ /* 0x000fea0003800000 */
[----:B------:R-:W-:-:S13]  /*05d0*/  ISETP.GT.U32.AND P0, PT, R8, 0x1, PT ;  /* 0x000000010800780c */ /* 0x000fda0003f04070 */
[----:B0-----:R-:W-:Y:S05]  /*05e0*/  @P0 EXIT ;  /* 0x000000000000094d */ /* 0x001fea0003800000 */
[----:B------:R-:W-:Y:S01]  /*05f0*/  ULDC.64 UR4, c[0x0][0x650] ;  /* 0x0001940000047ab9 */ /* 0x000fe20000000a00 */
[----:B------:R-:W-:Y:S01]  /*0600*/  PRMT R0, RZ, 0x7610, R0 ;  /* 0x00007610ff007816 */ /* 0x000fe20000000000 */
[----:B------:R-:W-:Y:S01]  /*0610*/  IMAD.MOV.U32 R154, RZ, RZ, -0x1 ;  /* 0xffffffffff9a7424 */ /* 0x000fe200078e00ff */
[----:B------:R-:W-:Y:S01]  /*0620*/  ISETP.GE.U32.AND P0, PT, R16, UR4, PT ;  /* 0x0000000410007c0c */ /* 0x000fe2000bf06070 */
[----:B------:R-:W-:Y:S02]  /*0630*/  IMAD.MOV.U32 R152, RZ, RZ, -0x1 ;  /* 0xffffffffff987424 */ /* 0x000fe400078e00ff */
[----:B------:R-:W-:Y:S01]  /*0640*/  IMAD.MOV.U32 R153, RZ, RZ, -0x1 ;  /* 0xffffffffff997424 */ /* 0x000fe200078e00ff */
[----:B------:R-:W-:-:S13]  /*0650*/  ISETP.GE.U32.AND.EX P0, PT, R17, UR5, PT, P0 ;  /* 0x0000000511007c0c */ /* 0x000fda000bf06100 */
[----:B------:R-:W-:Y:S05]  /*0660*/  @P0 BRA `(.L_x_4) ;  /* 0x0000000400540947 */ /* 0x000fea0003800000 */
[----:B------:R-:W0:Y:S01]  /*0670*/  LDC.64 R14, c[0x0][0x628] ;  /* 0x00018a00ff0e7b82 */ /* 0x000e220000000a00 */
[----:B------:R-:W-:Y:S02]  /*0680*/  IMAD.MOV.U32 R6, RZ, RZ, R16 ;  /* 0x000000ffff067224 */ /* 0x000fe400078e0010 */
[----:B------:R-:W-:-:S05]  /*0690*/  IMAD.MOV.U32 R7, RZ, RZ, R17 ;  /* 0x000000ffff077224 */ /* 0x000fca00078e0011 */
[----:B------:R-:W1:Y:S08]  /*06a0*/  LDC R0, c[0x0][0x630] ;  /* 0x00018c00ff007b82 */ /* 0x000e700000000800 */
[----:B------:R-:W2:Y:S01]  /*06b0*/  LDC.64 R20, c[0x0][0x620] ;  /* 0x00018800ff147b82 */ /* 0x000ea20000000a00 */
[----:B0-----:R-:W-:-:S04]  /*06c0*/  ISETP.NE.U32.AND P0, PT, R14, RZ, PT ;  /* 0x000000ff0e00720c */ /* 0x001fc80003f05070 */
[----:B------:R-:W-:-:S13]  /*06d0*/  ISETP.NE.AND.EX P0, PT, R15, RZ, PT, P0 ;  /* 0x000000ff0f00720c */ /* 0x000fda0003f05300 */
[----:B-12---:R-:W-:Y:S05]  /*06e0*/  @!P0 BRA `(.L_x_5) ;  /* 0x0000000000288947 */ /* 0x006fea0003800000 */
[----:B------:R-:W0:Y:S02]  /*06f0*/  LDC R11, c[0x0][0x634] ;  /* 0x00018d00ff0b7b82 */ /* 0x000e240000000800 */
[----:B0-----:R-:W-:-:S05]  /*0700*/  IADD3 R11, P0, R16, R11, RZ ;  /* 0x0000000b100b7210 */ /* 0x001fca0007f1e0ff */
[----:B------:R-:W-:-:S04]  /*0710*/  IMAD.X R13, RZ, RZ, R17, P0 ;  /* 0x000000ffff0d7224 */ /* 0x000fc800000e0611 */
[----:B------:R-:W-:-:S04]  /*0720*/  IMAD.WIDE.U32 R6, R13, R14, RZ ;  /* 0x0000000e0d067225 */ /* 0x000fc800078e00ff */
[----:B------:R-:W-:-:S04]  /*0730*/  IMAD.WIDE.U32 R8, P0, R11, R15, R6 ;  /* 0x0000000f0b087225 */ /* 0x000fc80007800006 */
[----:B------:R-:W-:-:S04]  /*0740*/  IMAD.WIDE.U32 R6, R11, R14, RZ ;  /* 0x0000000e0b067225 */ /* 0x000fc800078e00ff */
[----:B------:R-:W-:Y:S01]  /*0750*/  IMAD.X R11, RZ, RZ, RZ, P0 ;  /* 0x000000ffff0b7224 */ /* 0x000fe200000e06ff */
[----:B------:R-:W-:Y:S01]  /*0760*/  IADD3 RZ, P0, R7, R8, RZ ;  /* 0x0000000807ff7210 */ /* 0x000fe20007f1e0ff */
[----:B------:R-:W-:-:S04]  /*0770*/  IMAD.MOV.U32 R10, RZ, RZ, R9 ;  /* 0x000000ffff0a7224 */ /* 0x000fc800078e0009 */
[----:B------:R-:W-:-:S08]  /*0780*/  IMAD.WIDE.U32.X R6, R13, R15, R10, P0 ;  /* 0x0000000f0d067225 */ /* 0x000fd000000e040a */
.L_x_5:
[-CC-:B------:R-:W-:Y:S01]  /*0790*/  SHF.R.U64 R153, R6, R0.reuse, R7.reuse ;  /* 0x0000000006997219 */ /* 0x180fe20000001207 */
[----:B------:R-:W0:Y:S01]  /*07a0*/  LDC R10, c[0x0][0x618] ;  /* 0x00018600ff0a7b82 */ /* 0x000e220000000800 */
[----:B------:R-:W-:Y:S01]  /*07b0*/  SHF.R.U32.HI R5, RZ, R0, R7 ;  /* 0x00000000ff057219 */ /* 0x000fe20000011607 */
[----:B------:R-:W-:Y:S01]  /*07c0*/  ULDC UR4, c[0x0][0x150] ;  /* 0x0000540000047ab9 */ /* 0x000fe20000000800 */
[----:B------:R-:W-:Y:S02]  /*07d0*/  IADD3 R9, P0, RZ, -R153, RZ ;  /* 0x80000099ff097210 */ /* 0x000fe40007f1e0ff */
[----:B------:R-:W-:-:S03]  /*07e0*/  I2FP.F32.U32 R0, R4 ;  /* 0x0000000400007245 */ /* 0x000fc60000201000 */
[----:B------:R-:W1:Y:S01]  /*07f0*/  LDC.64 R26, c[0x0][0x640] ;  /* 0x00019000ff1a7b82 */ /* 0x000e620000000a00 */
[----:B------:R-:W-:Y:S02]  /*0800*/  IMAD.X R11, RZ, RZ, ~R5, P0 ;  /* 0x000000ffff0b7224 */ /* 0x000fe400000e0e05 */
[----:B------:R-:W-:Y:S01]  /*0810*/  FMUL R0, R0, UR4 ;  /* 0x0000000400007c20 */ /* 0x000fe20008400000 */
[----:B------:R-:W-:Y:S01]  /*0820*/  IMAD.WIDE.U32 R6, R9, R20, R16 ;  /* 0x0000001409067225 */ /* 0x000fe200078e0010 */
[----:B------:R-:W-:-:S03]  /*0830*/  ULDC UR4, c[0x0][0x154] ;  /* 0x0000550000047ab9 */ /* 0x000fc60000000800 */
[----:B------:R-:W-:Y:S01]  /*0840*/  IMAD R8, R11, R20, RZ ;  /* 0x000000140b087224 */ /* 0x000fe200078e02ff */
[----:B------:R-:W2:Y:S01]  /*0850*/  LDC R5, c[0x0][0x144] ;  /* 0x00005100ff057b82 */ /* 0x000ea20000000800 */
[----:B------:R-:W3:Y:S02]  /*0860*/  F2I.U32.TRUNC.NTZ R0, R0 ;  /* 0x0000000000007305 */ /* 0x000ee4000020f000 */
[----:B------:R-:W-:-:S04]  /*0870*/  IMAD R9, R9, R21, R8 ;  /* 0x0000001509097224 */ /* 0x000fc800078e0208 */
[----:B------:R-:W-:Y:S01]  /*0880*/  IMAD.IADD R7, R7, 0x1, R9 ;  /* 0x0000000107077824 */ /* 0x000fe200078e0209 */
[----:B------:R-:W4:Y:S01]  /*0890*/  LDC R12, c[0x0][0x608] ;  /* 0x00018200ff0c7b82 */ /* 0x000f220000000800 */
[----:B------:R-:W-:-:S03]  /*08a0*/  IMAD.MOV.U32 R9, RZ, RZ, -0x1 ;  /* 0xffffffffff097424 */ /* 0x000fc600078e00ff */
[-CC-:B0-----:R-:W-:Y:S02]  /*08b0*/  SHF.R.U64 R20, R6, R10.reuse, R7.reuse ;  /* 0x0000000a06147219 */ /* 0x181fe40000001207 */
[----:B------:R-:W-:Y:S02]  /*08c0*/  I2FP.F32.U32 R6, R3 ;  /* 0x0000000300067245 */ /* 0x000fe40000201000 */
[----:B------:R-:W0:Y:S01]  /*08d0*/  LDC R24, c[0x0][0x658] ;  /* 0x00019600ff187b82 */ /* 0x000e220000000800 */
[----:B-1----:R-:W-:Y:S01]  /*08e0*/  ISETP.NE.U32.AND P0, PT, R26, RZ, PT ;  /* 0x000000ff1a00720c */ /* 0x002fe20003f05070 */
[----:B---3--:R-:W-:Y:S01]  /*08f0*/  IMAD.MOV R8, RZ, RZ, -R0 ;  /* 0x000000ffff087224 */ /* 0x008fe200078e0a00 */
[----:B------:R-:W-:Y:S01]  /*0900*/  SHF.R.U32.HI R7, RZ, R10, R7 ;  /* 0x0000000aff077219 */ /* 0x000fe20000011607 */
[----:B------:R-:W-:Y:S01]  /*0910*/  FMUL R6, R6, UR4 ;  /* 0x0000000406067c20 */ /* 0x000fe20008400000 */
[----:B------:R-:W-:-:S03]  /*0920*/  ISETP.NE.AND.EX P0, PT, R27, RZ, PT, P0 ;  /* 0x000000ff1b00720c */ /* 0x000fc60003f05300 */
[----:B------:R-:W1:Y:S01]  /*0930*/  LDC R14, c[0x0][0x148] ;  /* 0x00005200ff0e7b82 */ /* 0x000e620000000800 */
[----:B--2---:R-:W-:-:S07]  /*0940*/  IMAD R0, R5, R8, R4 ;  /* 0x0000000805007224 */ /* 0x004fce00078e0204 */
[----:B------:R-:W2:Y:S01]  /*0950*/  LDC R22, c[0x0][0x600] ;  /* 0x00018000ff167b82 */ /* 0x000ea20000000800 */
[-CC-:B----4-:R-:W-:Y:S02]  /*0960*/  SHF.R.U64 R28, R20, R12.reuse, R7.reuse ;  /* 0x0000000c141c7219 */ /* 0x190fe40000001207 */
[----:B------:R-:W-:Y:S01]  /*0970*/  SHF.R.U32.HI R5, RZ, R12, R7 ;  /* 0x0000000cff057219 */ /* 0x000fe20000011607 */
[----:B------:R-:W-:Y:S01]  /*0980*/  IMAD.MOV.U32 R7, RZ, RZ, 0x1 ;  /* 0x00000001ff077424 */ /* 0x000fe200078e00ff */
[----:B------:R3:W4:Y:S03]  /*0990*/  F2I.U32.TRUNC.NTZ R12, R6 ;  /* 0x00000006000c7305 */ /* 0x000726000020f000 */
[----:B------:R-:W1:Y:S01]  /*09a0*/  LDC R15, c[0x0][0x648] ;  /* 0x00019200ff0f7b82 */ /* 0x000e620000000800 */
[-C--:B0-----:R-:W-:Y:S02]  /*09b0*/  SHF.L.U32 R4, R9, R24.reuse, RZ ;  /* 0x0000001809047219 */ /* 0x081fe400000006ff */
[----:B------:R-:W-:-:S02]  /*09c0*/  SHF.R.U64 R30, R28, R24, R5 ;  /* 0x000000181c1e7219 */ /* 0x000fc40000001205 */
[----:B------:R-:W-:Y:S02]  /*09d0*/  LOP3.LUT R11, RZ, R4, RZ, 0x33, !PT ;  /* 0x00000004ff0b7212 */ /* 0x000fe400078e33ff */
[-C--:B------:R-:W-:Y:S01]  /*09e0*/  SHF.R.U32.HI R5, RZ, R24.reuse, R5 ;  /* 0x00000018ff057219 */ /* 0x080fe20000011605 */
[----:B------:R-:W0:Y:S01]  /*09f0*/  LDC R21, c[0x0][0x638] ;  /* 0x00018e00ff157b82 */ /* 0x000e220000000800 */
[----:B------:R-:W-:Y:S01]  /*0a00*/  SHF.L.U32 R10, R7, R24, RZ ;  /* 0x00000018070a7219 */ /* 0x000fe200000006ff */
[----:B------:R-:W-:-:S06]  /*0a10*/  IMAD.MOV.U32 R4, RZ, RZ, R30 ;  /* 0x000000ffff047224 */ /* 0x000fcc00078e001e */
[----:B------:R-:W0:Y:S01]  /*0a20*/  LDC R154, c[0x0][0x610] ;  /* 0x00018400ff9a7b82 */ /* 0x000e220000000800 */
[----:B---34-:R-:W-:Y:S05]  /*0a30*/  @!P0 BRA `(.L_x_6) ;  /* 0x0000000000288947 */ /* 0x018fea0003800000 */
[----:B------:R-:W3:Y:S02]  /*0a40*/  LDC R9, c[0x0][0x64c] ;  /* 0x00019300ff097b82 */ /* 0x000ee40000000800 */
[----:B---3--:R-:W-:-:S05]  /*0a50*/  IADD3 R9, P0, R30, R9, RZ ;  /* 0x000000091e097210 */ /* 0x008fca0007f1e0ff */
        /* <DEDUP_REMOVED lines=8> */
.L_x_6:
[----:B-1----:R-:W-:Y:S01]  /*0ae0*/  SHF.R.U64 R4, R4, R15, R5 ;  /* 0x0000000f04047219 */ /* 0x002fe20000001205 */
[----:B--2---:R-:W-:Y:S01]  /*0af0*/  VIADD R5, R22, 0xffffffff ;  /* 0xffffffff16057836 */ /* 0x004fe20000000000 */
[----:B------:R-:W-:Y:S01]  /*0b00*/  LOP3.LUT R11, R28, R11, RZ, 0xc0, !PT ;  /* 0x0000000b1c0b7212 */ /* 0x000fe200078ec0ff */
[----:B------:R-:W-:Y:S02]  /*0b10*/  IMAD.MOV R12, RZ, RZ, -R12 ;  /* 0x000000ffff0c7224 */ /* 0x000fe400078e0a0c */
[----:B------:R-:W-:Y:S01]  /*0b20*/  IMAD.MOV R6, RZ, RZ, -R4 ;  /* 0x000000ffff067224 */ /* 0x000fe200078e0a04 */
[----:B------:R-:W-:Y:S01]  /*0b30*/  LOP3.LUT R5, R20, R5, RZ, 0xc0, !PT ;  /* 0x0000000514057212 */ /* 0x000fe200078ec0ff */
[----:B------:R-:W-:Y:S02]  /*0b40*/  @P3 IMAD R0, R14, R12, R3 ;  /* 0x0000000c0e003224 */ /* 0x000fe400078e0203 */
[----:B------:R-:W-:Y:S02]  /*0b50*/  IMAD R11, R10, R4, R11 ;  /* 0x000000040a0b7224 */ /* 0x000fe400078e020b */
[----:B0-----:R-:W-:-:S02]  /*0b60*/  IMAD R3, R6, R21, R30 ;  /* 0x0000001506037224 */ /* 0x001fc400078e021e */
[----:B------:R-:W-:Y:S02]  /*0b70*/  IMAD R154, R11, R154, R0 ;  /* 0x0000009a0b9a7224 */ /* 0x000fe400078e0200 */
[----:B------:R-:W-:Y:S02]  /*0b80*/  IMAD R3, R3, R22, R5 ;  /* 0x0000001603037224 */ /* 0x000fe400078e0205 */
[----:B------:R-:W-:-:S03]  /*0b90*/  IMAD.MOV.U32 R0, RZ, RZ, 0x1 ;  /* 0x00000001ff007424 */ /* 0x000fc600078e00ff */
[----:B------:R-:W-:Y:S02]  /*0ba0*/  SEL R152, R3, R154, !P3 ;  /* 0x0000009a03987207 */ /* 0x000fe40005800000 */
[----:B------:R-:W-:-:S07]  /*0bb0*/  SEL R154, R154, R3, !P3 ;  /* 0x000000039a9a7207 */ /* 0x000fce0005800000 */
.L_x_4:
[----:B------:R-:W-:-:S08]  /*0bc0*/  NOP ;  /* 0x0000000000007918 */ /* 0x000fd00000000000 */
[----:B------:R-:W0:Y:S02]  /*0bd0*/  USETMAXREG.TRY_ALLOC.CTAPOOL UP0, 0xe8 ;  /* 0x000000e8000079c8 */ /* 0x000e240008000600 */
[----:B0-----:R-:W-:-:S13]  /*0be0*/  PLOP3.LUT P0, PT, PT, PT, UP0, 0x80, 0x0 ;  /* 0x000000000000781c */ /* 0x001fda0003f0f008 */
[----:B------:R-:W-:Y:S05]  /*0bf0*/  @!P0 BRA `(.L_x_4) ;  /* 0xfffffffc00f08947 */ /* 0x000fea000383ffff */
[----:B------:R-:W-:Y:S01]  /*0c00*/  ULDC.64 UR4, c[0x0][0x598] ;  /* 0x0001660000047ab9 */ /* 0x000fe20000000a00 */
[----:B------:R-:W-:Y:S01]  /*0c10*/  ULDC.64 UR36, c[0x0][0x208] ;  /* 0x0000820000247ab9 */ /* 0x000fe20000000a00 */
[----:B------:R-:W-:-:S04]  /*0c20*/  ISETP.NE.U32.AND P0, PT, RZ, UR4, PT ;  /* 0x00000004ff007c0c */ /* 0x000fc8000bf05070 */
[----:B------:R-:W-:-:S13]  /*0c30*/  ISETP.NE.AND.EX P0, PT, RZ, UR5, PT, P0 ;  /* 0x00000005ff007c0c */ /* 0x000fda000bf05300 */
[----:B------:R-:W-:Y:S05]  /*0c40*/  @!P0 BRA `(.L_x_7) ;  /* 0x00000000001c8947 */ /* 0x000fea0003800000 */
[----:B------:R-:W0:Y:S02]  /*0c50*/  LDC.64 R4, c[0x0][0x598] ;  /* 0x00016600ff047b82 */ /* 0x000e240000000a00 */
[----:B0-----:R-:W2:Y:S02]  /*0c60*/  LDG.E.64 R4, desc[UR36][R4.64] ;  /* 0x0000002404047981 */ /* 0x001ea4000c1e1b00 */
[----:B--2---:R-:W-:-:S04]  /*0c70*/  ISETP.NE.U32.AND P0, PT, R4, RZ, PT ;  /* 0x000000ff0400720c */ /* 0x004fc80003f05070 */
[----:B------:R-:W-:-:S13]  /*0c80*/  ISETP.NE.AND.EX P0, PT, R5, RZ, PT, P0 ;  /* 0x000000ff0500720c */ /* 0x000fda0003f05300 */
[----:B------:R-:W-:Y:S05]  /*0c90*/  @!P0 BRA `(.L_x_7) ;  /* 0x0000000000088947 */ /* 0x000fea0003800000 */
[----:B------:R0:W5:Y:S01]  /*0ca0*/  LD.E R156, desc[UR36][R4.64] ;  /* 0x00000024049c7980 */ /* 0x000162000c101900 */
[----:B------:R-:W-:Y:S05]  /*0cb0*/  BRA `(.L_x_8) ;  /* 0x0000000000247947 */ /* 0x000fea0003800000 */
.L_x_7:
[----:B------:R-:W-:Y:S02]  /*0cc0*/  ULDC.64 UR4, c[0x0][0x588] ;  /* 0x0001620000047ab9 */ /* 0x000fe40000000a00 */
[----:B------:R-:W-:-:S04]  /*0cd0*/  ISETP.NE.U32.AND P0, PT, RZ, UR4, PT ;  /* 0x00000004ff007c0c */ /* 0x000fc8000bf05070 */
[----:B------:R-:W-:-:S13]  /*0ce0*/  ISETP.NE.AND.EX P0, PT, RZ, UR5, PT, P0 ;  /* 0x00000005ff007c0c */ /* 0x000fda000bf05300 */
[----:B------:R-:W-:Y:S05]  /*0cf0*/  @!P0 BRA `(.L_x_9) ;  /* 0x00000000000c8947 */ /* 0x000fea0003800000 */
[----:B------:R-:W0:Y:S02]  /*0d00*/  LDC.64 R156, c[0x0][0x588] ;  /* 0x00016200ff9c7b82 */ /* 0x000e240000000a00 */
[----:B0-----:R1:W5:Y:S01]  /*0d10*/  LDG.E R156, desc[UR36][R156.64] ;  /* 0x000000249c9c7981 */ /* 0x001362000c1e1900 */
[----:B------:R-:W-:Y:S05]  /*0d20*/  BRA `(.L_x_8) ;  /* 0x0000000000087947 */ /* 0x000fea0003800000 */
.L_x_9:
[----:B------:R-:W-:Y:S02]  /*0d30*/  ULDC UR4, c[0x0][0x580] ;  /* 0x0001600000047ab9 */ /* 0x000fe40000000800 */
[----:B------:R-:W-:-:S07]  /*0d40*/  IMAD.U32 R156, RZ, RZ, UR4 ;  /* 0x00000004ff9c7e24 */ /* 0x000fce000f8e00ff */
.L_x_8:
[----:B------:R-:W-:Y:S02]  /*0d50*/  ULDC.64 UR4, c[0x0][0x5a0] ;  /* 0x0001680000047ab9 */ /* 0x000fe40000000a00 */
[----:B------:R-:W-:-:S04]  /*0d60*/  ISETP.NE.U32.AND P0, PT, RZ, UR4, PT ;  /* 0x00000004ff007c0c */ /* 0x000fc8000bf05070 */
[----:B------:R-:W-:-:S13]  /*0d70*/  ISETP.NE.AND.EX P0, PT, RZ, UR5, PT, P0 ;  /* 0x00000005ff007c0c */ /* 0x000fda000bf05300 */
[----:B------:R-:W-:Y:S05]  /*0d80*/  @!P0 BRA `(.L_x_10) ;  /* 0x00000000001c8947 */ /* 0x000fea0003800000 */
[----:B0-----:R-:W0:Y:S02]  /*0d90*/  LDC.64 R4, c[0x0][0x5a0] ;  /* 0x00016800ff047b82 */ /* 0x001e240000000a00 */
[----:B0-----:R-:W2:Y:S02]  /*0da0*/  LDG.E.64 R4, desc[UR36][R4.64] ;  /* 0x0000002404047981 */ /* 0x001ea4000c1e1b00 */
[----:B--2---:R-:W-:-:S04]  /*0db0*/  ISETP.NE.U32.AND P0, PT, R4, RZ, PT ;  /* 0x000000ff0400720c */ /* 0x004fc80003f05070 */
[----:B------:R-:W-:-:S13]  /*0dc0*/  ISETP.NE.AND.EX P0, PT, R5, RZ, PT, P0 ;  /* 0x000000ff0500720c */ /* 0x000fda0003f05300 */
[----:B------:R-:W-:Y:S05]  /*0dd0*/  @!P0 BRA `(.L_x_10) ;  /* 0x0000000000088947 */ /* 0x000fea0003800000 */
[----:B-1----:R0:W5:Y:S01]  /*0de0*/  LD.E R157, desc[UR36][R4.64] ;  /* 0x00000024049d7980 */ /* 0x002162000c101900 */
[----:B------:R-:W-:Y:S05]  /*0df0*/  BRA `(.L_x_11) ;  /* 0x0000000000247947 */ /* 0x000fea0003800000 */
.L_x_10:
[----:B------:R-:W-:Y:S02]  /*0e00*/  ULDC.64 UR4, c[0x0][0x590] ;  /* 0x0001640000047ab9 */ /* 0x000fe40000000a00 */
[----:B------:R-:W-:-:S04]  /*0e10*/  ISETP.NE.U32.AND P0, PT, RZ, UR4, PT ;  /* 0x00000004ff007c0c */ /* 0x000fc8000bf05070 */
[----:B------:R-:W-:-:S13]  /*0e20*/  ISETP.NE.AND.EX P0, PT, RZ, UR5, PT, P0 ;  /* 0x00000005ff007c0c */ /* 0x000fda000bf05300 */
[----:B------:R-:W-:Y:S05]  /*0e30*/  @!P0 BRA `(.L_x_12) ;  /* 0x00000000000c8947 */ /* 0x000fea0003800000 */
[----:B0-----:R-:W1:Y:S02]  /*0e40*/  LDC.64 R4, c[0x0][0x590] ;  /* 0x00016400ff047b82 */ /* 0x001e640000000a00 */
[----:B-1----:R1:W5:Y:S01]  /*0e50*/  LDG.E R157, desc[UR36][R4.64] ;  /* 0x00000024049d7981 */ /* 0x002362000c1e1900 */
[----:B------:R-:W-:Y:S05]  /*0e60*/  BRA `(.L_x_11) ;  /* 0x0000000000087947 */ /* 0x000fea0003800000 */
.L_x_12:
[----:B------:R-:W-:Y:S02]  /*0e70*/  ULDC UR4, c[0x0][0x584] ;  /* 0x0001610000047ab9 */ /* 0x000fe40000000800 */
[----:B-1----:R-:W-:-:S07]  /*0e80*/  IMAD.U32 R157, RZ, RZ, UR4 ;  /* 0x00000004ff9d7e24 */ /* 0x002fce000f8e00ff */
.L_x_11:
[----:B------:R-:W-:-:S13]  /*0e90*/  LOP3.LUT P0, RZ, R0, 0xff, RZ, 0xc0, !PT ;  /* 0x000000ff00ff7812 */ /* 0x000fda000780c0ff */
[----:B------:R-:W-:Y:S05]  /*0ea0*/  @!P0 EXIT ;  /* 0x000000000000894d */ /* 0x000fea0003800000 */
[----:B------:R-:W-:Y:S01]  /*0eb0*/  ULDC UR4, c[0x0][0x28c] ;  /* 0x0000a30000047ab9 */ /* 0x000fe20000000800 */
[----:B------:R-:W-:Y:S01]  /*0ec0*/  LOP3.LUT R158, R19, 0x1, RZ, 0xfc, !PT ;  /* 0x00000001139e7812 */ /* 0x000fe200078efcff */
[----:B------:R-:W-:Y:S01]  /*0ed0*/  UIADD3 UR4, UR4, 0x1f, URZ ;  /* 0x0000001f04047890 */ /* 0x000fe2000fffe03f */
[----:B------:R-:W-:Y:S01]  /*0ee0*/  UMOV UR38, URZ ;  /* 0x0000003f00267c82 */ /* 0x000fe20008000000 */
[----:B------:R-:W-:Y:S02]  /*0ef0*/  UMOV UR39, URZ ;  /* 0x0000003f00277c82 */ /* 0x000fe40008000000 */
[----:B------:R-:W-:-:S04]  /*0f00*/  USHF.R.S32.HI UR5, URZ, 0x1f, UR4 ;  /* 0x0000001f3f057899 */ /* 0x000fc80008011404 */
[----:B------:R-:W-:-:S04]  /*0f10*/  ULEA.HI UR5, UR5, UR4, URZ, 0x5 ;  /* 0x0000000405057291 */ /* 0x000fc8000f8f283f */
[----:B------:R-:W-:-:S12]  /*0f20*/  USHF.R.S32.HI UR40, URZ, 0x5, UR5 ;  /* 0x000000053f287899 */ /* 0x000fd80008011405 */
.L_x_297:
[----:B--2---:R-:W2:Y:S01]  /*0f30*/  S2R R3, SR_CgaCtaId ;  /* 0x0000000000037919 */ /* 0x004ea20000008800 */
[----:B------:R-:W-:-:S04]  /*0f40*/  MOV R0, 0x400 ;  /* 0x0000040000007802 */ /* 0x000fc80000000f00 */
[----:B--2--5:R-:W-:-:S05]  /*0f50*/  LEA R24, R3, R0, 0x18 ;  /* 0x0000000003187211 */ /* 0x024fca00078ec0ff */
[----:B------:R-:W-:-:S05]  /*0f60*/  VIADD R0, R24, 0x800 ;  /* 0x0000080018007836 */ /* 0x000fca0000000000 */
[----:B------:R-:W-:-:S13]  /*0f70*/  LOP3.LUT P0, RZ, R0, 0x9f, RZ, 0xc0, !PT ;  /* 0x0000009f00ff7812 */ /* 0x000fda000780c0ff */
[----:B-1-34-:R-:W-:Y:S05]  /*0f80*/  @!P0 BRA `(.L_x_13) ;  /* 0x0000000000408947 */ /* 0x01afea0003800000 */
[----:B------:R-:W-:Y:S01]  /*0f90*/  MOV R0, 0x0 ;  /* 0x0000000000007802 */ /* 0x000fe20000000f00 */
[----:B------:R-:W-:Y:S01]  /*0fa0*/  ULDC.64 UR4, c[0x4][0x70] ;  /* 0x01001c0000047ab9 */ /* 0x000fe20000000a00 */
[----:B------:R-:W-:Y:S01]  /*0fb0*/  ULDC.64 UR6, c[0x4][0x8] ;  /* 0x0100020000067ab9 */ /* 0x000fe20000000a00 */
[----:B01----:R-:W-:Y:S01]  /*0fc0*/  IMAD.U32 R4, RZ, RZ, UR4 ;  /* 0x00000004ff047e24 */ /* 0x003fe2000f8e00ff */
[----:B------:R0:W1:Y:S01]  /*0fd0*/  LDC.64 R14, c[0x4][R0] ;  /* 0x01000000000e7b82 */ /* 0x0000620000000a00 */
[----:B------:R-:W-:Y:S01]  /*0fe0*/  IMAD.U32 R5, RZ, RZ, UR5 ;  /* 0x00000005ff057e24 */ /* 0x000fe2000f8e00ff */
[----:B------:R-:W-:Y:S01]  /*0ff0*/  ULDC.64 UR4, c[0x4][0x78] ;  /* 0x01001e0000047ab9 */ /* 0x000fe20000000a00 */
[----:B------:R-:W-:Y:S02]  /*1000*/  IMAD.U32 R10, RZ, RZ, UR6 ;  /* 0x00000006ff0a7e24 */ /* 0x000fe4000f8e00ff */
[----:B------:R-:W-:Y:S02]  /*1010*/  IMAD.U32 R6, RZ, RZ, UR4 ;  /* 0x00000004ff067e24 */ /* 0x000fe4000f8e00ff */
[----:B------:R-:W-:-:S02]  /*1020*/  IMAD.U32 R7, RZ, RZ, UR5 ;  /* 0x00000005ff077e24 */ /* 0x000fc4000f8e00ff */
[----:B------:R-:W-:Y:S02]  /*1030*/  IMAD.U32 R11, RZ, RZ, UR7 ;  /* 0x00000007ff0b7e24 */ /* 0x000fe4000f8e00ff */
[----:B------:R-:W-:Y:S02]  /*1040*/  IMAD.MOV.U32 R8, RZ, RZ, 0x70 ;  /* 0x00000070ff087424 */ /* 0x000fe400078e00ff */
[----:B------:R-:W-:Y:S02]  /*1050*/  IMAD.MOV.U32 R12, RZ, RZ, 0x1 ;  /* 0x00000001ff0c7424 */ /* 0x000fe400078e00ff */
[----:B0-----:R-:W-:-:S07]  /*1060*/  IMAD.MOV.U32 R13, RZ, RZ, RZ ;  /* 0x000000ffff0d7224 */ /* 0x001fce00078e00ff */
[----:B------:R-:W-:-:S07]  /*1070*/  LEPC R20, `(.L_x_13) ;  /* 0x000000001014794e */ /* 0x000fce0000000000 */
[----:B-1---5:R-:W-:Y:S05]  /*1080*/  CALL.ABS.NOINC R14 ;  /* 0x000000000e007343 */ /* 0x022fea0003c00000 */
.L_x_13:
[----:B------:R-:W-:-:S05]  /*1090*/  VIADD R25, R24, 0x10800 ;  /* 0x0001080018197836 */ /* 0x000fca0000000000 */
[----:B------:R-:W-:-:S13]  /*10a0*/  LOP3.LUT P0, RZ, R25, 0x3ff, RZ, 0xc0, !PT ;  /* 0x000003ff19ff7812 */ /* 0x000fda000780c0ff */
[----:B------:R-:W-:Y:S05]  /*10b0*/  @!P0 BRA `(.L_x_14) ;  /* 0x00000000007c8947 */ /* 0x000fea0003800000 */
        /* <DEDUP_REMOVED lines=16> */
.L_x_15:
[----:B------:R-:W0:Y:S01]  /*11c0*/  LDC.64 R22, c[0x4][R22] ;  /* 0x0100000016167b82 */ /* 0x000e220000000a00 */
[----:B------:R-:W-:Y:S01]  /*11d0*/  ULDC.64 UR4, c[0x4][0x70] ;  /* 0x01001c0000047ab9 */ /* 0x000fe20000000a00 */
[----:B------:R-:W-:Y:S01]  /*11e0*/  ULDC.64 UR6, c[0x4][0x10] ;  /* 0x0100040000067ab9 */ /* 0x000fe20000000a00 */
[----:B------:R-:W-:Y:S02]  /*11f0*/  IMAD.U32 R4, RZ, RZ, UR4 ;  /* 0x00000004ff047e24 */ /* 0x000fe4000f8e00ff */
        /* <DEDUP_REMOVED lines=8> */
[----:B------:R-:W-:-:S07]  /*1280*/  IMAD.MOV.U32 R13, RZ, RZ, RZ ;  /* 0x000000ffff0d7224 */ /* 0x000fce00078e00ff */
[----:B------:R-:W-:-:S07]  /*1290*/  LEPC R20, `(.L_x_14) ;  /* 0x000000001014794e */ /* 0x000fce0000000000 */
[----:B0-----:R-:W-:Y:S05]  /*12a0*/  CALL.ABS.NOINC R22 ;  /* 0x0000000016007343 */ /* 0x001fea0003c00000 */
.L_x_14:
[----:B------:R-:W-:Y:S01]  /*12b0*/  UMOV UR4, 0xffffffff ;  /* 0xffffffff00047882 */ /* 0x000fe20000000000 */
[----:B------:R-:W-:Y:S02]  /*12c0*/  LOP3.LUT R13, R18, 0x80, RZ, 0xc0, !PT ;  /* 0x00000080120d7812 */ /* 0x000fe400078ec0ff */
[----:B------:R-:W-:Y:S02]  /*12d0*/  ISETP.NE.AND P0, PT, R158, 0x3, PT ;  /* 0x000000039e00780c */ /* 0x000fe40003f05270 */
[----:B------:R-:W-:Y:S01]  /*12e0*/  SHF.R.U32.HI R13, RZ, 0x7, R13 ;  /* 0x00000007ff0d7819 */ /* 0x000fe2000001160d */
[----:B------:R-:W-:Y:S10]  /*12f0*/  BRA.DIV UR4, `(.L_x_16) ;  /* 0x000000b204f87947 */ /* 0x000ff4000b800000 */
.L_x_325:
[----:B------:R-:W-:Y:S05]  /*1300*/  @!P0 BRA `(.L_x_17) ;  /* 0x0000000000048947 */ /* 0x000fea0003800000 */
[----:B------:R-:W-:Y:S01]  /*1310*/  BPT.TRAP 0x1 ;  /* 0x000000040000795c */ /* 0x000fe20000300000 */
.L_x_17:
[----:B------:R-:W-:Y:S02]  /*1320*/  IMAD.U32 R0, RZ, RZ, UR38 ;  /* 0x00000026ff007e24 */ /* 0x000fe4000f8e00ff */
[----:B------:R-:W-:-:S03]  /*1330*/  IMAD.U32 R3, RZ, RZ, UR39 ;  /* 0x00000027ff037e24 */ /* 0x000fc6000f8e00ff */
[----:B------:R-:W-:Y:S01]  /*1340*/  SHF.L.U32 R0, R0, 0x1f, RZ ;  /* 0x0000001f00007819 */ /* 0x000fe200000006ff */
[----:B------:R-:W-:-:S04]  /*1350*/  IMAD R3, R3, 0x8, R24 ;  /* 0x0000000803037824 */ /* 0x000fc800078e0218 */
[----:B------:R2:W3:Y:S01]  /*1360*/  SYNCS.PHASECHK.TRANS64.TRYWAIT P1, [R3+URZ], R0 ;  /* 0x00000000030075a7 */ /* 0x0004e2000802017f */
[----:B------:R-:W-:Y:S05]  /*1370*/  @!P0 BRA `(.L_x_18) ;  /* 0x0000000000048947 */ /* 0x000fea0003800000 */
[----:B------:R-:W-:Y:S01]  /*1380*/  BPT.TRAP 0x1 ;  /* 0x000000040000795c */ /* 0x000fe20000300000 */
.L_x_18:
[----:B---3--:R-:W-:Y:S05]  /*1390*/  @P1 BRA `(.L_x_19) ;  /* 0x0000000000081947 */ /* 0x008fea0003800000 */
[----:B------:R-:W3:Y:S02]  /*13a0*/  SYNCS.PHASECHK.TRANS64.TRYWAIT P1, [R3+URZ], R0 ;  /* 0x00000000030075a7 */ /* 0x000ee4000802017f */
[----:B---3--:R-:W-:Y:S05]  /*13b0*/  @!P1 BRA `(.L_x_20) ;  /* 0x000000b000e49947 */ /* 0x008fea0003800000 */
.L_x_19:
[----:B------:R-:W-:-:S04]  /*13c0*/  UIADD3 UR4, UR39, 0x1, URZ ;  /* 0x0000000127047890 */ /* 0x000fc8000fffe03f */
[----:B------:R-:W-:Y:S02]  /*13d0*/  UISETP.NE.AND UP0, UPT, UR4, 0x4, UPT ;  /* 0x000000040400788c */ /* 0x000fe4000bf05270 */
[----:B--23--:R-:W-:Y:S02]  /*13e0*/  IMAD.U32 R0, RZ, RZ, UR4 ;  /* 0x00000004ff007e24 */ /* 0x00cfe4000f8e00ff */
[----:B------:R-:W-:Y:S02]  /*13f0*/  USEL UR4, URZ, 0x1, UP0 ;  /* 0x000000013f047887 */ /* 0x000fe40008000000 */
[----:B------:R-:W-:Y:S02]  /*1400*/  PLOP3.LUT P1, PT, PT, PT, UP0, 0x80, 0x0 ;  /* 0x000000000000781c */ /* 0x000fe40003f2f008 */
[----:B------:R-:W-:Y:S02]  /*1410*/  ULOP3.LUT UR4, UR38, UR4, URZ, 0x3c, !UPT ;  /* 0x0000000426047292 */ /* 0x000fe4000f8e3c3f */
[----:B------:R-:W-:-:S04]  /*1420*/  SEL R0, R0, RZ, P1 ;  /* 0x000000ff00007207 */ /* 0x000fc80000800000 */
[----:B------:R-:W-:Y:S01]  /*1430*/  IMAD.U32 R15, RZ, RZ, UR4 ;  /* 0x00000004ff0f7e24 */ /* 0x000fe2000f8e00ff */
[----:B------:R-:W-:Y:S06]  /*1440*/  @!P0 BRA `(.L_x_21) ;  /* 0x0000000000048947 */ /* 0x000fec0003800000 */
[----:B------:R-:W-:Y:S01]  /*1450*/  BPT.TRAP 0x1 ;  /* 0x000000040000795c */ /* 0x000fe20000300000 */
.L_x_21:
[----:B------:R-:W-:Y:S01]  /*1460*/  SHF.R.U32.HI R8, RZ, 0x2, R18 ;  /* 0x00000002ff087819 */ /* 0x000fe20000011612 */
[C---:B------:R-:W-:Y:S01]  /*1470*/  IMAD.SHL.U32 R3, R18.reuse, 0x8, RZ ;  /* 0x0000000812037824 */ /* 0x040fe200078e00ff */
[----:B------:R-:W-:Y:S01]  /*1480*/  USHF.L.U32 UR4, UR39, 0xc, URZ ;  /* 0x0000000c27047899 */ /* 0x000fe2000800063f */
[----:B01----:R-:W-:Y:S01]  /*1490*/  IMAD.SHL.U32 R4, R18, 0x10, RZ ;  /* 0x0000001012047824 */ /* 0x003fe200078e00ff */
[C---:B------:R-:W-:Y:S01]  /*14a0*/  LOP3.LUT R6, R8.reuse, 0x3, RZ, 0xc0, !PT ;  /* 0x0000000308067812 */ /* 0x040fe200078ec0ff */
[----:B------:R-:W-:Y:S01]  /*14b0*/  IMAD.MOV.U32 R12, RZ, RZ, 0x90 ;  /* 0x00000090ff0c7424 */ /* 0x000fe200078e00ff */
[----:B------:R-:W-:Y:S01]  /*14c0*/  LOP3.LUT R7, R8, 0x4, RZ, 0xc0, !PT ;  /* 0x0000000408077812 */ /* 0x000fe200078ec0ff */
[----:B------:R-:W-:Y:S01]  /*14d0*/  IMAD.U32 R11, RZ, RZ, UR40 ;  /* 0x00000028ff0b7e24 */ /* 0x000fe2000f8e00ff */
[----:B------:R-:W-:Y:S02]  /*14e0*/  LOP3.LUT R3, R3, 0x18, R6, 0xe2, !PT ;  /* 0x0000001803037812 */ /* 0x000fe400078ee206 */
[----:B------:R-:W-:-:S02]  /*14f0*/  LOP3.LUT R10, R4, 0xe00, RZ, 0xc0, !PT ;  /* 0x00000e00040a7812 */ /* 0x000fc400078ec0ff */
[----:B------:R-:W-:Y:S02]  /*1500*/  LOP3.LUT R3, R3, R7, RZ, 0xfc, !PT ;  /* 0x0000000703037212 */ /* 0x000fe400078efcff */
[----:B------:R-:W-:Y:S02]  /*1510*/  LOP3.LUT P1, RZ, R8, 0x4, RZ, 0xc0, !PT ;  /* 0x0000000408ff7812 */ /* 0x000fe4000782c0ff */
[----:B------:R-:W-:Y:S02]  /*1520*/  LOP3.LUT R4, R3, R10, RZ, 0xfc, !PT ;  /* 0x0000000a03047212 */ /* 0x000fe400078efcff */
[----:B------:R-:W-:Y:S02]  /*1530*/  SEL R12, R12, 0x70, !P1 ;  /* 0x000000700c0c7807 */ /* 0x000fe40004800000 */
[----:B------:R-:W-:Y:S02]  /*1540*/  LOP3.LUT R3, R4, UR4, RZ, 0xfc, !PT ;  /* 0x0000000404037c12 */ /* 0x000fe4000f8efcff */
[----:B------:R-:W-:-:S02]  /*1550*/  SHF.L.U32 R14, R15, 0x1f, RZ ;  /* 0x0000001f0f0e7819 */ /* 0x000fc400000006ff */
[----:B------:R-:W-:Y:S01]  /*1560*/  ISETP.NE.AND P2, PT, R11, 0x1, PT ;  /* 0x000000010b00780c */ /* 0x000fe20003f45270 */
[--C-:B------:R-:W-:Y:S02]  /*1570*/  IMAD R5, R3, 0x4, R24.reuse ;  /* 0x0000000403057824 */ /* 0x100fe400078e0218 */
[----:B------:R-:W-:Y:S02]  /*1580*/  IMAD R3, R0, 0x8, R24 ;  /* 0x0000000800037824 */ /* 0x000fe400078e0218 */
[----:B------:R-:W-:Y:S02]  /*1590*/  IMAD.IADD R9, R5, 0x1, R12 ;  /* 0x0000000105097824 */ /* 0x000fe400078e020c */
[----:B------:R0:W1:Y:S01]  /*15a0*/  SYNCS.PHASECHK.TRANS64.TRYWAIT P1, [R3+URZ], R14 ;  /* 0x0000000e030075a7 */ /* 0x000062000802017f */
[----:B------:R0:W2:Y:S05]  /*15b0*/  LDS R160, [R5+0x800] ;  /* 0x0008000005a07984 */ /* 0x0000aa0000000800 */
[----:B------:R-:W-:Y:S05]  /*15c0*/  WARPSYNC.ALL ;  /* 0x0000000000007948 */ /* 0x000fea0003800000 */
[----:B------:R-:W-:Y:S04]  /*15d0*/  LDS R161, [R5+0xc00] ;  /* 0x000c000005a17984 */ /* 0x000fe80000000800 */
[----:B------:R-:W-:Y:S04]  /*15e0*/  LDS R164, [R5+0x900] ;  /* 0x0009000005a47984 */ /* 0x000fe80000000800 */
[----:B------:R-:W-:Y:S04]  /*15f0*/  LDS R165, [R5+0xd00] ;  /* 0x000d000005a57984 */ /* 0x000fe80000000800 */
[----:B------:R-:W-:Y:S04]  /*1600*/  LDS R162, [R9+0x800] ;  /* 0x0008000009a27984 */ /* 0x000fe80000000800 */
[----:B------:R-:W2:Y:S04]  /*1610*/  LDS R163, [R9+0xc00] ;  /* 0x000c000009a37984 */ /* 0x000ea80000000800 */
[----:B------:R-:W-:Y:S04]  /*1620*/  LDS R166, [R9+0x900] ;  /* 0x0009000009a67984 */ /* 0x000fe80000000800 */
[----:B------:R-:W3:Y:S01]  /*1630*/  LDS R167, [R9+0xd00] ;  /* 0x000d000009a77984 */ /* 0x000ee20000000800 */
[----:B------:R-:W-:Y:S01]  /*1640*/  R2UR UR4, R25 ;  /* 0x00000000190472ca */ /* 0x000fe200000e0000 */
[----:B------:R-:W-:Y:S01]  /*1650*/  UMOV UR11, 0x40000040 ;  /* 0x40000040000b7882 */ /* 0x000fe20000000000 */
[----:B--2---:R-:W-:-:S11]  /*1660*/  WARPGROUP.ARRIVE ;  /* 0x00000000000079c5 */ /* 0x004fd60000000000 */
[----:B------:R-:W-:-:S04]  /*1670*/  USHF.R.U32.HI UR4, URZ, 0x4, UR4 ;  /* 0x000000043f047899 */ /* 0x000fc80008011604 */
[----:B------:R-:W-:-:S04]  /*1680*/  ULOP3.LUT UR4, UR4, 0x3fff, URZ, 0xc0, !UPT ;  /* 0x00003fff04047892 */ /* 0x000fc8000f8ec03f */
[----:B------:R-:W-:-:S04]  /*1690*/  ULOP3.LUT UR7, UR4, 0x10000, URZ, 0xfc, !UPT ;  /* 0x0001000004077892 */ /* 0x000fc8000f8efc3f */
[----:B------:R-:W-:-:S04]  /*16a0*/  ULEA UR4, UR39, UR7, 0xb ;  /* 0x0000000727047291 */ /* 0x000fc8000f8e583f */
[----:B------:R-:W-:-:S03]  /*16b0*/  UIADD3 UR6, UR4, 0x2, URZ ;  /* 0x0000000204067890 */ /* 0x000fc6000fffe03f */
[----:B------:R-:W-:Y:S02]  /*16c0*/  UMOV UR10, UR4 ;  /* 0x00000004000a7c82 */ /* 0x000fe40008000000 */
[----:B------:R-:W-:Y:S01]  /*16d0*/  HGMMA.64x256x8.F32.TF32 R24, R160, gdesc[UR8], RZ, !UPT, gsb0 ;  /* 0x07e00008a0187df0 */ /* 0x000fe2000c0028ff */
[----:B------:R-:W-:Y:S01]  /*16e0*/  UMOV UR11, 0x40000040 ;  /* 0x40000040000b7882 */ /* 0x000fe20000000000 */
[----:B------:R-:W-:Y:S01]  /*16f0*/  UMOV UR10, UR6 ;  /* 0x00000006000a7c82 */ /* 0x000fe20008000000 */
[----:B------:R-:W-:Y:S02]  /*1700*/  UIADD3 UR6, UR4, 0x4, URZ ;  /* 0x0000000404067890 */ /* 0x000fe4000fffe03f */
[----:B------:R-:W-:Y:S01]  /*1710*/  UIADD3 UR4, UR4, 0x6, URZ ;  /* 0x0000000604047890 */ /* 0x000fe2000fffe03f */
[----:B------:R-:W-:Y:S02]  /*1720*/  WARPGROUP.DEPBAR.LE gsb0, 0x0 ;  /* 0x00008000000079c5 */ /* 0x000fe40000010000 */
[----:B---3--:R-:W-:-:S15]  /*1730*/  WARPGROUP.ARRIVE ;  /* 0x00000000000079c5 */ /* 0x008fde0000000000 */
[----:B------:R-:W-:-:S05]  /*1740*/  NOP ;  /* 0x0000000000007918 */ /* 0x000fca0000000000 */
[----:B------:R-:W-:Y:S01]  /*1750*/  HGMMA.64x256x8.F32.TF32 R24, R164, gdesc[UR8], R24, gsb0 ;  /* 0x07e00008a4187df0 */ /* 0x000fe20008002818 */
[----:B------:R-:W-:Y:S01]  /*1760*/  UMOV UR10, UR6 ;  /* 0x00000006000a7c82 */ /* 0x000fe20008000000 */
[----:B------:R-:W-:Y:S01]  /*1770*/  UMOV UR11, 0x40000040 ;  /* 0x40000040000b7882 */ /* 0x000fe20000000000 */
[----:B------:R-:W-:Y:S02]  /*1780*/  WARPGROUP.DEPBAR.LE gsb0, 0x0 ;  /* 0x00008000000079c5 */ /* 0x000fe40000010000 */
[----:B------:R-:W-:Y:S04]  /*1790*/  LDS R160, [R5+0xa00] ;  /* 0x000a000005a07984 */ /* 0x000fe80000000800 */
[----:B------:R-:W-:Y:S04]  /*17a0*/  LDS R161, [R5+0xe00] ;  /* 0x000e000005a17984 */ /* 0x000fe80000000800 */
[----:B------:R-:W-:Y:S04]  /*17b0*/  LDS R162, [R9+0xa00] ;  /* 0x000a000009a27984 */ /* 0x000fe80000000800 */
[----:B------:R-:W2:Y:S02]  /*17c0*/  LDS R163, [R9+0xe00] ;  /* 0x000e000009a37984 */ /* 0x000ea40000000800 */
[----:B--2---:R-:W-:-:S09]  /*17d0*/  WARPGROUP.ARRIVE ;  /* 0x00000000000079c5 */ /* 0x004fd20000000000 */
        /* <DEDUP_REMOVED lines=9> */
[----:B------:R-:W-:Y:S03]  /*1870*/  HGMMA.64x256x8.F32.TF32 R24, R160, gdesc[UR8], R24, gsb0 ;  /* 0x07e00008a0187df0 */ /* 0x000fe60008002818 */
[----:B------:R-:W-:Y:S02]  /*1880*/  WARPGROUP.DEPBAR.LE gsb0, 0x0 ;  /* 0x00008000000079c5 */ /* 0x000fe40000010000 */
[----:B------:R-:W-:Y:S05]  /*1890*/  @!P2 BRA `(.L_x_22) ;  /* 0x0000000800c8a947 */ /* 0x000fea0003800000 */
[----:B------:R-:W-:Y:S05]  /*18a0*/  @!P0 BRA `(.L_x_23) ;  /* 0x0000000000048947 */ /* 0x000fea0003800000 */
[----:B------:R-:W-:Y:S01]  /*18b0*/  BPT.TRAP 0x1 ;  /* 0x000000040000795c */ /* 0x000fe20000300000 */
.L_x_23:
[----:B-1----:R-:W-:Y:S05]  /*18c0*/  @P1 BRA `(.L_x_24) ;  /* 0x0000000000181947 */ /* 0x002fea0003800000 */
[----:B------:R-:W1:Y:S01]  /*18d0*/  S2UR UR5, SR_CgaCtaId ;  /* 0x00000000000579c3 */ /* 0x000e620000008800 */
[----:B------:R-:W-:Y:S02]  /*18e0*/  UMOV UR4, 0x400 ;  /* 0x0000040000047882 */ /* 0x000fe40000000000 */
[----:B-1----:R-:W-:-:S06]  /*18f0*/  ULEA UR4, UR5, UR4, 0x18 ;  /* 0x0000000405047291 */ /* 0x002fcc000f8ec03f */
[----:B0-----:R-:W-:-:S04]  /*1900*/  LEA R3, R0, UR4, 0x3 ;  /* 0x0000000400037c11 */ /* 0x001fc8000f8e18ff */
[----:B------:R-:W0:Y:S02]  /*1910*/  SYNCS.PHASECHK.TRANS64.TRYWAIT P1, [R3+URZ], R14 ;  /* 0x0000000e030075a7 */ /* 0x000e24000802017f */
[----:B0-----:R-:W-:Y:S05]  /*1920*/  @!P1 BRA `(.L_x_25) ;  /* 0x000000ac009c9947 */ /* 0x001fea0003800000 */
.L_x_24:
[----:B------:R-:W1:Y:S01]  /*1930*/  S2UR UR5, SR_CgaCtaId ;  /* 0x00000000000579c3 */ /* 0x000e620000008800 */
[----:B------:R-:W-:Y:S01]  /*1940*/  IMAD.SHL.U32 R9, R0, 0x1000, RZ ;  /* 0x0000100000097824 */ /* 0x000fe200078e00ff */
[----:B------:R-:W-:-:S04]  /*1950*/  UMOV UR4, 0x400 ;  /* 0x0000040000047882 */ /* 0x000fc80000000000 */
[----:B0-----:R-:W-:Y:S02]  /*1960*/  LOP3.LUT R3, R9, R4, RZ, 0xfc, !PT ;  /* 0x0000000409037212 */ /* 0x001fe400078efcff */
[----:B------:R-:W0:Y:S01]  /*1970*/  LDC R11, c[0x0][0x28c] ;  /* 0x0000a300ff0b7b82 */ /* 0x000e220000000800 */
[----:B-1----:R-:W-:-:S03]  /*1980*/  ULEA UR9, UR5, UR4, 0x18 ;  /* 0x0000000405097291 */ /* 0x002fc6000f8ec03f */
[----:B------:R-:W-:-:S03]  /*1990*/  UMOV UR4, UR39 ;  /* 0x0000002700047c82 */ /* 0x000fc60008000000 */
[----:B------:R-:W-:Y:S02]  /*19a0*/  LEA R3, R3, UR9, 0x2 ;  /* 0x0000000903037c11 */ /* 0x000fe4000f8e10ff */
[----:B0-----:R-:W-:-:S03]  /*19b0*/  ISETP.GE.AND P1, PT, R11, 0x41, PT ;  /* 0x000000410b00780c */ /* 0x001fc60003f26270 */
[----:B------:R-:W-:Y:S01]  /*19c0*/  IMAD.IADD R5, R12, 0x1, R3 ;  /* 0x000000010c057824 */ /* 0x000fe200078e0203 */
[----:B------:R0:W1:Y:S04]  /*19d0*/  LDS R164, [R3+0x800] ;  /* 0x0008000003a47984 */ /* 0x0000680000000800 */
[----:B------:R0:W2:Y:S04]  /*19e0*/  LDS R165, [R3+0xc00] ;  /* 0x000c000003a57984 */ /* 0x0000a80000000800 */
[----:B------:R0:W3:Y:S04]  /*19f0*/  LDS R166, [R5+0x800] ;  /* 0x0008000005a67984 */ /* 0x0000e80000000800 */
[----:B------:R0:W4:Y:S01]  /*1a00*/  LDS R167, [R5+0xc00] ;  /* 0x000c000005a77984 */ /* 0x0001220000000800 */
[----:B------:R-:W-:Y:S05]  /*1a10*/  @!P1 BRA `(.L_x_26) ;  /* 0x00000004008c9947 */ /* 0x000fea0003800000 */
[----:B------:R-:W-:Y:S01]  /*1a20*/  R2UR UR6, R0 ;  /* 0x00000000000672ca */ /* 0x000fe200000e0000 */
[----:B------:R-:W-:-:S06]  /*1a30*/  UIADD3 UR4, UR40, -0x1, URZ ;  /* 0xffffffff28047890 */ /* 0x000fcc000fffe03f */
[----:B0-----:R-:W-:Y:S01]  /*1a40*/  IMAD.U32 R3, RZ, RZ, UR4 ;  /* 0x00000004ff037e24 */ /* 0x001fe2000f8e00ff */
[----:B------:R-:W-:-:S07]  /*1a50*/  UMOV UR4, UR39 ;  /* 0x0000002700047c82 */ /* 0x000fce0008000000 */
.L_x_34:
[----:B------:R-:W-:-:S04]  /*1a60*/  UIADD3 UR5, UR6, 0x1, URZ ;  /* 0x0000000106057890 */ /* 0x000fc8000fffe03f */
[----:B------:R-:W-:-:S04]  /*1a70*/  UISETP.NE.AND UP0, UPT, UR5, 0x4, UPT ;  /* 0x000000040500788c */ /* 0x000fc8000bf05270 */
[----:B------:R-:W-:Y:S02]  /*1a80*/  USEL UR8, URZ, 0x1, UP0 ;  /* 0x000000013f087887 */ /* 0x000fe40008000000 */
[----:B------:R-:W-:-:S04]  /*1a90*/  USEL UR5, UR5, URZ, UP0 ;  /* 0x0000003f05057287 */ /* 0x000fc80008000000 */
[----:B------:R-:W-:Y:S02]  /*1aa0*/  LOP3.LUT R15, R15, UR8, RZ, 0x3c, !PT ;  /* 0x000000080f0f7c12 */ /* 0x000fe4000f8e3cff */
[----:B------:R-:W-:Y:S01]  /*1ab0*/  IMAD.U32 R0, RZ, RZ, UR5 ;  /* 0x00000005ff007e24 */ /* 0x000fe2000f8e00ff */
[----:B0-----:R-:W-:Y:S06]  /*1ac0*/  @!P0 BRA `(.L_x_27) ;  /* 0x0000000000048947 */ /* 0x001fec0003800000 */
[----:B------:R-:W-:Y:S01]  /*1ad0*/  BPT.TRAP 0x1 ;  /* 0x000000040000795c */ /* 0x000fe20000300000 */
.L_x_27:
[----:B------:R-:W0:Y:S01]  /*1ae0*/  S2UR UR5, SR_CgaCtaId ;  /* 0x00000000000579c3 */ /* 0x000e220000008800 */
[----:B------:R-:W-:Y:S01]  /*1af0*/  UMOV UR9, 0x400 ;  /* 0x0000040000097882 */ /* 0x000fe20000000000 */
[----:B------:R-:W-:Y:S01]  /*1b00*/  SHF.L.U32 R20, R15, 0x1f, RZ ;  /* 0x0000001f0f147819 */ /* 0x000fe200000006ff */
[----:B------:R-:W-:Y:S01]  /*1b10*/  ULEA UR8, UR6, UR7, 0xb ;  /* 0x0000000706087291 */ /* 0x000fe2000f8e583f */
[C---:B------:R-:W-:Y:S01]  /*1b20*/  IMAD.SHL.U32 R10, R18.reuse, 0x10, RZ ;  /* 0x00000010120a7824 */ /* 0x040fe200078e00ff */
[----:B------:R-:W-:Y:S01]  /*1b30*/  UMOV UR11, 0x40000040 ;  /* 0x40000040000b7882 */ /* 0x000fe20000000000 */
[----:B------:R-:W-:Y:S01]  /*1b40*/  SHF.R.U32.HI R8, RZ, 0x2, R18 ;  /* 0x00000002ff087819 */ /* 0x000fe20000011612 */
[----:B------:R-:W-:Y:S02]  /*1b50*/  IMAD.SHL.U32 R5, R18, 0x8, RZ ;  /* 0x0000000812057824 */ /* 0x000fe400078e00ff */
[----:B------:R-:W-:Y:S01]  /*1b60*/  LOP3.LUT R10, R10, 0xe00, RZ, 0xc0, !PT ;  /* 0x00000e000a0a7812 */ /* 0x000fe200078ec0ff */
[----:B------:R-:W-:Y:S01]  /*1b70*/  UMOV UR10, UR8 ;  /* 0x00000008000a7c82 */ /* 0x000fe20008000000 */
[C---:B------:R-:W-:Y:S01]  /*1b80*/  LOP3.LUT R7, R8.reuse, 0x4, RZ, 0xc0, !PT ;  /* 0x0000000408077812 */ /* 0x040fe200078ec0ff */
[----:B------:R-:W-:Y:S01]  /*1b90*/  IMAD.U32 R22, RZ, RZ, UR6 ;  /* 0x00000006ff167e24 */ /* 0x000fe2000f8e00ff */
[----:B------:R-:W-:Y:S01]  /*1ba0*/  LOP3.LUT R6, R8, 0x3, RZ, 0xc0, !PT ;  /* 0x0000000308067812 */ /* 0x000fe200078ec0ff */
[----:B------:R-:W-:Y:S01]  /*1bb0*/  UIADD3 UR6, UR8, 0x2, URZ ;  /* 0x0000000208067890 */ /* 0x000fe2000fffe03f */
[----:B------:R-:W-:-:S04]  /*1bc0*/  LOP3.LUT R9, R10, R7, RZ, 0xfc, !PT ;  /* 0x000000070a097212 */ /* 0x000fc800078efcff */
[----:B------:R-:W-:-:S04]  /*1bd0*/  LOP3.LUT R14, R9, R6, RZ, 0xfc, !PT ;  /* 0x00000006090e7212 */ /* 0x000fc800078efcff */
[----:B------:R-:W-:Y:S01]  /*1be0*/  LOP3.LUT R5, R14, 0x18, R5, 0xf8, !PT ;  /* 0x000000180e057812 */ /* 0x000fe200078ef805 */
[----:B0-----:R-:W-:-:S04]  /*1bf0*/  ULEA UR9, UR5, UR9, 0x18 ;  /* 0x0000000905097291 */ /* 0x001fc8000f8ec03f */
[----:B------:R-:W-:Y:S02]  /*1c00*/  IMAD R5, R22, 0x1000, R5 ;  /* 0x0000100016057824 */ /* 0x000fe400078e0205 */
[----:B------:R-:W-:-:S03]  /*1c10*/  LEA R11, R0, UR9, 0x3 ;  /* 0x00000009000b7c11 */ /* 0x000fc6000f8e18ff */
[----:B------:R-:W-:Y:S01]  /*1c20*/  LEA R5, R5, UR9, 0x2 ;  /* 0x0000000905057c11 */ /* 0x000fe2000f8e10ff */
[----:B------:R0:W0:Y:S01]  /*1c30*/  SYNCS.PHASECHK.TRANS64.TRYWAIT P1, [R11+URZ], R20 ;  /* 0x000000140b0075a7 */ /* 0x000022000802017f */
[----:B-1234-:R-:W-:-:S03]  /*1c40*/  WARPGROUP.ARRIVE ;  /* 0x00000000000079c5 */ /* 0x01efc60000000000 */
[----:B------:R-:W-:-:S03]  /*1c50*/  IMAD.IADD R9, R12, 0x1, R5 ;  /* 0x000000010c097824 */ /* 0x000fc600078e0205 */
[----:B------:R-:W-:Y:S01]  /*1c60*/  HGMMA.64x256x8.F32.TF32 R24, R164, gdesc[UR8], R24, gsb0 ;  /* 0x07e00008a4187df0 */ /* 0x000fe20008002818 */
[----:B------:R-:W-:Y:S01]  /*1c70*/  UMOV UR10, UR6 ;  /* 0x00000006000a7c82 */ /* 0x000fe20008000000 */
[----:B------:R-:W-:Y:S01]  /*1c80*/  UMOV UR11, 0x40000040 ;  /* 0x40000040000b7882 */ /* 0x000fe20000000000 */
[----:B------:R-:W-:Y:S02]  /*1c90*/  WARPGROUP.DEPBAR.LE gsb0, 0x0 ;  /* 0x00008000000079c5 */ /* 0x000fe40000010000 */
[----:B------:R-:W-:Y:S04]  /*1ca0*/  LDS R164, [R5+0x900] ;  /* 0x0009000005a47984 */ /* 0x000fe80000000800 */
[----:B------:R-:W-:Y:S04]  /*1cb0*/  LDS R165, [R5+0xd00] ;  /* 0x000d000005a57984 */ /* 0x000fe80000000800 */
[----:B------:R-:W-:Y:S04]  /*1cc0*/  LDS R166, [R9+0x900] ;  /* 0x0009000009a67984 */ /* 0x000fe80000000800 */
[----:B------:R-:W1:Y:S02]  /*1cd0*/  LDS R167, [R9+0xd00] ;  /* 0x000d000009a77984 */ /* 0x000e640000000800 */
[----:B-1----:R-:W-:-:S09]  /*1ce0*/  WARPGROUP.ARRIVE ;  /* 0x00000000000079c5 */ /* 0x002fd20000000000 */
[----:B------:R-:W-:Y:S03]  /*1cf0*/  HGMMA.64x256x8.F32.TF32 R24, R164, gdesc[UR8], R24, gsb0 ;  /* 0x07e00008a4187df0 */ /* 0x000fe60008002818 */
[----:B------:R-:W-:Y:S02]  /*1d00*/  WARPGROUP.DEPBAR.LE gsb0, 0x0 ;  /* 0x00008000000079c5 */ /* 0x000fe40000010000 */
[----:B------:R1:W2:Y:S04]  /*1d10*/  LDS R160, [R5+0xa00] ;  /* 0x000a000005a07984 */ /* 0x0002a80000000800 */
[----:B------:R1:W3:Y:S04]  /*1d20*/  LDS R161, [R5+0xe00] ;  /* 0x000e000005a17984 */ /* 0x0002e80000000800 */
[----:B------:R1:W4:Y:S04]  /*1d30*/  LDS R162, [R9+0xa00] ;  /* 0x000a000009a27984 */ /* 0x0003280000000800 */
[----:B------:R1:W0:Y:S01]  /*1d40*/  LDS R163, [R9+0xe00] ;  /* 0x000e000009a37984 */ /* 0x0002220000000800 */
[----:B------:R-:W-:Y:S05]  /*1d50*/  @!P0 BRA `(.L_x_28) ;  /* 0x0000000000048947 */ /* 0x000fea0003800000 */
[----:B------:R-:W-:Y:S01]  /*1d60*/  BPT.TRAP 0x1 ;  /* 0x000000040000795c */ /* 0x000fe20000300000 */
.L_x_28:
[----:B------:R-:W-:Y:S01]  /*1d70*/  ULEA UR5, UR4, UR9, 0x3 ;  /* 0x0000000904057291 */ /* 0x000fe2000f8e183f */
[----:B------:R-:W-:-:S03]  /*1d80*/  ISETP.GT.U32.AND P2, PT, R19, 0x1, PT ;  /* 0x000000011300780c */ /* 0x000fc60003f44070 */
[----:B------:R-:W-:-:S04]  /*1d90*/  UIADD3 UR5, UR5, 0x20, URZ ;  /* 0x0000002005057890 */ /* 0x000fc8000fffe03f */
[----:B------:R-:W-:-:S09]  /*1da0*/  UPRMT UR5, URZ, 0x654, UR5 ;  /* 0x000006543f057896 */ /* 0x000fd20008000005 */
[----:B------:R-:W-:Y:S01]  /*1db0*/  SYNCS.ARRIVE.TRANS64.RED.A1T0 RZ, [UR5], RZ ;  /* 0x000000ffffff79a7 */ /* 0x000fe20008100405 */
[----:B------:R-:W-:Y:S05]  /*1dc0*/  @P2 BRA `(.L_x_29) ;  /* 0x0000000000042947 */ /* 0x000fea0003800000 */
[----:B------:R-:W-:Y:S01]  /*1dd0*/  BPT.TRAP 0x1 ;  /* 0x000000040000795c */ /* 0x000fe20000300000 */
.L_x_29:
[----:B------:R-:W-:Y:S01]  /*1de0*/  UIADD3 UR6, UR8, 0x4, URZ ;  /* 0x0000000408067890 */ /* 0x000fe2000fffe03f */
[----:B0-234-:R-:W-:Y:S01]  /*1df0*/  WARPGROUP.ARRIVE ;  /* 0x00000000000079c5 */ /* 0x01dfe20000000000 */
[----:B------:R-:W-:Y:S01]  /*1e00*/  UMOV UR11, 0x40000040 ;  /* 0x40000040000b7882 */ /* 0x000fe20000000000 */
[----:B------:R-:W-:-:S04]  /*1e10*/  UIADD3 UR4, UR4, 0x1, URZ ;  /* 0x0000000104047890 */ /* 0x000fc8000fffe03f */
[----:B------:R-:W-:Y:S01]  /*1e20*/  UMOV UR10, UR6 ;  /* 0x00000006000a7c82 */ /* 0x000fe20008000000 */
[----:B------:R-:W-:Y:S01]  /*1e30*/  UISETP.NE.AND UP0, UPT, UR4, 0x4, UPT ;  /* 0x000000040400788c */ /* 0x000fe2000bf05270 */
[----:B------:R-:W-:Y:S03]  /*1e40*/  HGMMA.64x256x8.F32.TF32 R24, R160, gdesc[UR8], R24, gsb0 ;  /* 0x07e00008a0187df0 */ /* 0x000fe60008002818 */
[----:B------:R-:W-:Y:S01]  /*1e50*/  USEL UR4, UR4, URZ, UP0 ;  /* 0x0000003f04047287 */ /* 0x000fe20008000000 */
[----:B------:R-:W-:Y:S02]  /*1e60*/  WARPGROUP.DEPBAR.LE gsb0, 0x0 ;  /* 0x00008000000079c5 */ /* 0x000fe40000010000 */
[----:B------:R0:W2:Y:S04]  /*1e70*/  LDS R160, [R5+0xb00] ;  /* 0x000b000005a07984 */ /* 0x0000a80000000800 */
[----:B------:R0:W3:Y:S04]  /*1e80*/  LDS R161, [R5+0xf00] ;  /* 0x000f000005a17984 */ /* 0x0000e80000000800 */
[----:B------:R0:W4:Y:S04]  /*1e90*/  LDS R162, [R9+0xb00] ;  /* 0x000b000009a27984 */ /* 0x0001280000000800 */
[----:B------:R0:W0:Y:S01]  /*1ea0*/  LDS R163, [R9+0xf00] ;  /* 0x000f000009a37984 */ /* 0x0000220000000800 */
[----:B------:R-:W-:Y:S05]  /*1eb0*/  @!P0 BRA `(.L_x_30) ;  /* 0x0000000000048947 */ /* 0x000fea0003800000 */
[----:B------:R-:W-:Y:S01]  /*1ec0*/  BPT.TRAP 0x1 ;  /* 0x000000040000795c */ /* 0x000fe20000300000 */
.L_x_30:
[----:B01----:R-:W-:Y:S01]  /*1ed0*/  IMAD.SHL.U32 R9, R0, 0x1000, RZ ;  /* 0x0000100000097824 */ /* 0x003fe200078e00ff */
[----:B------:R-:W-:Y:S04]  /*1ee0*/  BSSY B0, `(.L_x_31) ;  /* 0x0000007000007945 */ /* 0x000fe80003800000 */
[----:B------:R-:W-:-:S04]  /*1ef0*/  LOP3.LUT R5, R9, R4, RZ, 0xfc, !PT ;  /* 0x0000000409057212 */ /* 0x000fc800078efcff */
[----:B------:R-:W-:-:S05]  /*1f00*/  LEA R5, R5, UR9, 0x2 ;  /* 0x0000000905057c11 */ /* 0x000fca000f8e10ff */
[----:B------:R-:W-:Y:S01]  /*1f10*/  IMAD.IADD R13, R12, 0x1, R5 ;  /* 0x000000010c0d7824 */ /* 0x000fe200078e0205 */
[----:B------:R-:W-:Y:S06]  /*1f20*/  @P1 BRA `(.L_x_32) ;  /* 0x0000000000081947 */ /* 0x000fec0003800000 */
[----:B------:R-:W0:Y:S02]  /*1f30*/  SYNCS.PHASECHK.TRANS64.TRYWAIT P1, [R11+URZ], R20 ;  /* 0x000000140b0075a7 */ /* 0x000e24000802017f */
[----:B0-----:R-:W-:Y:S05]  /*1f40*/  @!P1 BRA `(.L_x_33) ;  /* 0x000000a800289947 */ /* 0x001fea0003800000 */
.L_x_32:
[----:B------:R-:W-:Y:S05]  /*1f50*/  BSYNC B0 ;  /* 0x0000000000007941 */ /* 0x000fea0003800000 */
.L_x_31:
[----:B------:R1:W0:Y:S01]  /*1f60*/  LDS R164, [R5+0x800] ;  /* 0x0008000005a47984 */ /* 0x0002220000000800 */
[----:B------:R-:W-:Y:S05]  /*1f70*/  WARPSYNC.ALL ;  /* 0x0000000000007948 */ /* 0x000fea0003800000 */
[----:B------:R1:W0:Y:S04]  /*1f80*/  LDS R165, [R5+0xc00] ;  /* 0x000c000005a57984 */ /* 0x0002280000000800 */
[----:B------:R1:W0:Y:S04]  /*1f90*/  LDS R166, [R13+0x800] ;  /* 0x000800000da67984 */ /* 0x0002280000000800 */
[----:B------:R1:W0:Y:S01]  /*1fa0*/  LDS R167, [R13+0xc00] ;  /* 0x000c00000da77984 */ /* 0x0002220000000800 */
[----:B------:R-:W-:Y:S01]  /*1fb0*/  UIADD3 UR6, UR8, 0x6, URZ ;  /* 0x0000000608067890 */ /* 0x000fe2000fffe03f */
[----:B--234-:R-:W-:Y:S01]  /*1fc0*/  WARPGROUP.ARRIVE ;  /* 0x00000000000079c5 */ /* 0x01cfe20000000000 */
[----:B------:R-:W-:Y:S01]  /*1fd0*/  UMOV UR11, 0x40000040 ;  /* 0x40000040000b7882 */ /* 0x000fe20000000000 */
[C---:B------:R-:W-:Y:S01]  /*1fe0*/  ISETP.GT.AND P1, PT, R3.reuse, 0x2, PT ;  /* 0x000000020300780c */ /* 0x040fe20003f24270 */
[----:B------:R-:W-:-:S03]  /*1ff0*/  VIADD R3, R3, 0xffffffff ;  /* 0xffffffff03037836 */ /* 0x000fc60000000000 */
[----:B------:R-:W-:Y:S01]  /*2000*/  UMOV UR10, UR6 ;  /* 0x00000006000a7c82 */ /* 0x000fe20008000000 */
[----:B------:R-:W-:Y:S01]  /*2010*/  R2UR UR6, R0 ;  /* 0x00000000000672ca */ /* 0x000fe200000e0000 */
[----:B------:R-:W-:Y:S03]  /*2020*/  HGMMA.64x256x8.F32.TF32 R24, R160, gdesc[UR8], R24, gsb0 ;  /* 0x07e00008a0187df0 */ /* 0x000fe60008002818 */
[----:B------:R-:W-:-:S04]  /*2030*/  WARPGROUP.DEPBAR.LE gsb0, 0x0 ;  /* 0x00008000000079c5 */ /* 0x000fc80000010000 */
[----:B-1----:R-:W-:Y:S07]  /*2040*/  @P1 BRA `(.L_x_34) ;  /* 0xfffffff800841947 */ /* 0x002fee000383ffff */
.L_x_26:
[----:B0-----:R-:W-:Y:S01]  /*2050*/  IMAD.MOV.U32 R5, RZ, RZ, 0x40000040 ;  /* 0x40000040ff057424 */ /* 0x001fe200078e00ff */
[----:B------:R-:W-:Y:S01]  /*2060*/  LEA R4, R0, UR7, 0xb ;  /* 0x0000000700047c11 */ /* 0x000fe2000f8e58ff */
[----:B-1234-:R-:W-:Y:S01]  /*2070*/  WARPGROUP.ARRIVE ;  /* 0x00000000000079c5 */ /* 0x01efe20000000000 */
[----:B------:R-:W-:Y:S01]  /*2080*/  IMAD.SHL.U32 R0, R18, 0x8, RZ ;  /* 0x0000000812007824 */ /* 0x000fe200078e00ff */
[----:B------:R-:W-:Y:S02]  /*2090*/  LOP3.LUT R7, R6, R10, R7, 0xfe, !PT ;  /* 0x0000000a06077212 */ /* 0x000fe400078efe07 */
[C---:B------:R-:W-:Y:S01]  /*20a0*/  R2UR UR6, R4.reuse ;  /* 0x00000000040672ca */ /* 0x040fe200000e0000 */
[----:B------:R-:W-:Y:S01]  /*20b0*/  VIADD R6, R4, 0x2 ;  /* 0x0000000204067836 */ /* 0x000fe20000000000 */
[----:B------:R-:W-:Y:S02]  /*20c0*/  R2UR UR7, R5 ;  /* 0x00000000050772ca */ /* 0x000fe400000e0000 */
[----:B------:R-:W-:Y:S01]  /*20d0*/  LOP3.LUT R0, R7, 0x18, R0, 0xf8, !PT ;  /* 0x0000001807007812 */ /* 0x000fe200078ef800 */
[----:B------:R-:W-:-:S04]  /*20e0*/  IMAD.MOV.U32 R7, RZ, RZ, 0x40000040 ;  /* 0x40000040ff077424 */ /* 0x000fc800078e00ff */
[----:B------:R-:W-:-:S05]  /*20f0*/  IMAD.IADD R9, R0, 0x1, R9 ;  /* 0x0000000100097824 */ /* 0x000fca00078e0209 */
[----:B------:R-:W-:Y:S01]  /*2100*/  LEA R9, R9, UR9, 0x2 ;  /* 0x0000000909097c11 */ /* 0x000fe2000f8e10ff */
[----:B------:R-:W-:Y:S01]  /*2110*/  HGMMA.64x256x8.F32.TF32 R24, R164, gdesc[UR4], R24, gsb0 ;  /* 0x07e00004a4187df0 */ /* 0x000fe20008002818 */
[----:B------:R-:W-:Y:S02]  /*2120*/  R2UR UR6, R6 ;  /* 0x00000000060672ca */ /* 0x000fe400000e0000 */
[----:B------:R-:W-:Y:S01]  /*2130*/  R2UR UR7, R7 ;  /* 0x00000000070772ca */ /* 0x000fe200000e0000 */
[----:B------:R-:W-:Y:S01]  /*2140*/  IMAD.IADD R12, R12, 0x1, R9 ;  /* 0x000000010c0c7824 */ /* 0x000fe200078e0209 */
[----:B------:R-:W-:Y:S02]  /*2150*/  WARPGROUP.DEPBAR.LE gsb0, 0x0 ;  /* 0x00008000000079c5 */ /* 0x000fe40000010000 */
[----:B------:R-:W-:Y:S04]  /*2160*/  LDS R160, [R9+0x900] ;  /* 0x0009000009a07984 */ /* 0x000fe80000000800 */
[----:B------:R-:W-:Y:S04]  /*2170*/  LDS R161, [R9+0xd00] ;  /* 0x000d000009a17984 */ /* 0x000fe80000000800 */
[----:B------:R-:W-:Y:S04]  /*2180*/  LDS R162, [R12+0x900] ;  /* 0x000900000ca27984 */ /* 0x000fe80000000800 */
[----:B------:R-:W0:Y:S02]  /*2190*/  LDS R163, [R12+0xd00] ;  /* 0x000d00000ca37984 */ /* 0x000e240000000800 */
[----:B0-----:R-:W-:-:S07]  /*21a0*/  WARPGROUP.ARRIVE ;  /* 0x00000000000079c5 */ /* 0x001fce0000000000 */
[----:B------:R-:W-:Y:S03]  /*21b0*/  HGMMA.64x256x8.F32.TF32 R24, R160, gdesc[UR4], R24, gsb0 ;  /* 0x07e00004a0187df0 */ /* 0x000fe60008002818 */
[----:B------:R-:W-:Y:S02]  /*21c0*/  WARPGROUP.DEPBAR.LE gsb0, 0x0 ;  /* 0x00008000000079c5 */ /* 0x000fe40000010000 */
[----:B------:R0:W1:Y:S04]  /*21d0*/  LDS R160, [R9+0xa00] ;  /* 0x000a000009a07984 */ /* 0x0000680000000800 */
[----:B------:R0:W2:Y:S04]  /*21e0*/  LDS R161, [R9+0xe00] ;  /* 0x000e000009a17984 */ /* 0x0000a80000000800 */
[----:B------:R0:W3:Y:S04]  /*21f0*/  LDS R162, [R12+0xa00] ;  /* 0x000a00000ca27984 */ /* 0x0000e80000000800 */
[----:B------:R0:W4:Y:S01]  /*2200*/  LDS R163, [R12+0xe00] ;  /* 0x000e00000ca37984 */ /* 0x0001220000000800 */
[----:B------:R-:W-:Y:S05]  /*2210*/  @!P0 BRA `(.L_x_35) ;  /* 0x0000000000048947 */ /* 0x000fea0003800000 */
[----:B------:R-:W-:Y:S01]  /*2220*/  BPT.TRAP 0x1 ;  /* 0x000000040000795c */ /* 0x000fe20000300000 */
.L_x_35:
[----:B------:R-:W-:Y:S01]  /*2230*/  ULEA UR4, UR4, UR9, 0x3 ;  /* 0x0000000904047291 */ /* 0x000fe2000f8e183f */
[----:B------:R-:W-:-:S03]  /*2240*/  ISETP.GT.U32.AND P1, PT, R19, 0x1, PT ;  /* 0x000000011300780c */ /* 0x000fc60003f24070 */
[----:B------:R-:W-:-:S04]  /*2250*/  UIADD3 UR4, UR4, 0x20, URZ ;  /* 0x0000002004047890 */ /* 0x000fc8000fffe03f */
[----:B------:R-:W-:-:S09]  /*2260*/  UPRMT UR4, URZ, 0x654, UR4 ;  /* 0x000006543f047896 */ /* 0x000fd20008000004 */
[----:B------:R-:W-:Y:S01]  /*2270*/  SYNCS.ARRIVE.TRANS64.RED.A1T0 RZ, [UR4], RZ ;  /* 0x000000ffffff79a7 */ /* 0x000fe20008100404 */
[----:B------:R-:W-:Y:S05]  /*2280*/  @P1 BRA `(.L_x_36) ;  /* 0x0000000000041947 */ /* 0x000fea0003800000 */
[----:B------:R-:W-:Y:S01]  /*2290*/  BPT.TRAP 0x1 ;  /* 0x000000040000795c */ /* 0x000fe20000300000 */
.L_x_36:
[C---:B------:R-:W-:Y:S01]  /*22a0*/  VIADD R6, R4.reuse, 0x4 ;  /* 0x0000000404067836 */ /* 0x040fe20000000000 */
[----:B-1234-:R-:W-:Y:S01]  /*22b0*/  WARPGROUP.ARRIVE ;  /* 0x00000000000079c5 */ /* 0x01efe20000000000 */
[----:B------:R-:W-:Y:S02]  /*22c0*/  IMAD.MOV.U32 R7, RZ, RZ, 0x40000040 ;  /* 0x40000040ff077424 */ /* 0x000fe400078e00ff */
[----:B------:R-:W-:Y:S01]  /*22d0*/  VIADD R4, R4, 0x6 ;  /* 0x0000000604047836 */ /* 0x000fe20000000000 */
[----:B------:R-:W-:Y:S01]  /*22e0*/  R2UR UR6, R6 ;  /* 0x00000000060672ca */ /* 0x000fe200000e0000 */
[----:B------:R-:W-:Y:S01]  /*22f0*/  IMAD.MOV.U32 R5, RZ, RZ, 0x40000040 ;  /* 0x40000040ff057424 */ /* 0x000fe200078e00ff */
[----:B------:R-:W-:-:S13]  /*2300*/  R2UR UR7, R7 ;  /* 0x00000000070772ca */ /* 0x000fda00000e0000 */
[----:B------:R-:W-:Y:S01]  /*2310*/  HGMMA.64x256x8.F32.TF32 R24, R160, gdesc[UR4], R24, gsb0 ;  /* 0x07e00004a0187df0 */ /* 0x000fe20008002818 */
[----:B------:R-:W-:Y:S02]  /*2320*/  R2UR UR6, R4 ;  /* 0x00000000040672ca */ /* 0x000fe400000e0000 */
[----:B------:R-:W-:Y:S01]  /*2330*/  R2UR UR7, R5 ;  /* 0x00000000050772ca */ /* 0x000fe200000e0000 */
[----:B------:R-:W-:Y:S02]  /*2340*/  WARPGROUP.DEPBAR.LE gsb0, 0x0 ;  /* 0x00008000000079c5 */ /* 0x000fe40000010000 */
[----:B------:R-:W-:Y:S04]  /*2350*/  LDS R160, [R9+0xb00] ;  /* 0x000b000009a07984 */ /* 0x000fe80000000800 */
[----:B------:R-:W-:Y:S04]  /*2360*/  LDS R161, [R9+0xf00] ;  /* 0x000f000009a17984 */ /* 0x000fe80000000800 */
[----:B------:R-:W-:Y:S04]  /*2370*/  LDS R162, [R12+0xb00] ;  /* 0x000b00000ca27984 */ /* 0x000fe80000000800 */
[----:B------:R-:W1:Y:S02]  /*2380*/  LDS R163, [R12+0xf00] ;  /* 0x000f00000ca37984 */ /* 0x000e640000000800 */
[----:B-1----:R-:W-:-:S08]  /*2390*/  WARPGROUP.ARRIVE ;  /* 0x00000000000079c5 */ /* 0x002fd00000000000 */
[----:B------:R-:W-:Y:S03]  /*23a0*/  HGMMA.64x256x8.F32.TF32 R24, R160, gdesc[UR4], R24, gsb0 ;  /* 0x07e00004a0187df0 */ /* 0x000fe60008002818 */
[----:B------:R-:W-:Y:S02]  /*23b0*/  WARPGROUP.DEPBAR.LE gsb0, 0x0 ;  /* 0x00008000000079c5 */ /* 0x000fe40000010000 */
.L_x_22:
[----:B------:R-:W-:Y:S05]  /*23c0*/  @!P0 BRA `(.L_x_37) ;  /* 0x0000000000048947 */ /* 0x000fea0003800000 */
[----:B------:R-:W-:Y:S01]  /*23d0*/  BPT.TRAP 0x1 ;  /* 0x000000040000795c */ /* 0x000fe20000300000 */
.L_x_37:
[----:B------:R-:W2:Y:S01]  /*23e0*/  S2UR UR6, SR_CgaCtaId ;  /* 0x00000000000679c3 */ /* 0x000ea20000008800 */
[----:B------:R-:W-:Y:S01]  /*23f0*/  UIADD3 UR39, UR40, UR39, URZ ;  /* 0x0000002728277290 */ /* 0x000fe2000fffe03f */
[----:B------:R-:W-:Y:S01]  /*2400*/  ISETP.GT.U32.AND P0, PT, R19, 0x1, PT ;  /* 0x000000011300780c */ /* 0x000fe20003f04070 */
[----:B------:R-:W-:Y:S02]  /*2410*/  UMOV UR5, 0x400 ;  /* 0x0000040000057882 */ /* 0x000fe40000000000 */
[----:B------:R-:W-:-:S04]  /*2420*/  ULEA UR4, UR39, 0xfffffff8, 0x3 ;  /* 0xfffffff827047891 */ /* 0x000fc8000f8e183f */
[----:B------:R-:W-:Y:S02]  /*2430*/  ULOP3.LUT UR4, UR4, 0x18, URZ, 0xc0, !UPT ;  /* 0x0000001804047892 */ /* 0x000fe4000f8ec03f */
[----:B--2---:R-:W-:-:S04]  /*2440*/  ULEA UR5, UR6, UR5, 0x18 ;  /* 0x0000000506057291 */ /* 0x004fc8000f8ec03f */
[----:B------:R-:W-:-:S04]  /*2450*/  UIADD3 UR4, UR5, 0x20, UR4 ;  /* 0x0000002005047890 */ /* 0x000fc8000fffe004 */
[----:B------:R-:W-:-:S09]  /*2460*/  UPRMT UR4, URZ, 0x654, UR4 ;  /* 0x000006543f047896 */ /* 0x000fd20008000004 */
[----:B------:R-:W-:Y:S01]  /*2470*/  SYNCS.ARRIVE.TRANS64.RED.A1T0 RZ, [UR4], RZ ;  /* 0x000000ffffff79a7 */ /* 0x000fe20008100404 */
[----:B------:R-:W-:Y:S05]  /*2480*/  @P0 BRA `(.L_x_38) ;  /* 0x0000000000040947 */ /* 0x000fea0003800000 */
[----:B------:R-:W-:Y:S01]  /*2490*/  BPT.TRAP 0x1 ;  /* 0x000000040000795c */ /* 0x000fe20000300000 */
.L_x_38:
[----:B------:R-:W2:Y:S01]  /*24a0*/  LDC R7, c[0x0][0x288] ;  /* 0x0000a200ff077b82 */ /* 0x000ea20000000800 */
[C---:B0-----:R-:W-:Y:S01]  /*24b0*/  LOP3.LUT R3, R18.reuse, 0x60, RZ, 0xc0, !PT ;  /* 0x0000006012037812 */ /* 0x041fe200078ec0ff */
[----:B------:R-:W-:Y:S01]  /*24c0*/  IMAD.SHL.U32 R4, R18, 0x2, RZ ;  /* 0x0000000212047824 */ /* 0x000fe200078e00ff */
[----:B------:R-:W-:Y:S01]  /*24d0*/  LOP3.LUT R0, R155, 0x1, RZ, 0xc0, !PT ;  /* 0x000000019b007812 */ /* 0x000fe200078ec0ff */
[----:B------:R-:W-:Y:S01]  /*24e0*/  USHF.R.U32.HI UR4, URZ, 0x2, UR39 ;  /* 0x000000023f047899 */ /* 0x000fe20008011627 */
[----:B------:R-:W-:Y:S01]  /*24f0*/  SHF.R.U32.HI R11, RZ, 0x1, R3 ;  /* 0x00000001ff0b7819 */ /* 0x000fe20000011603 */
[----:B------:R-:W-:Y:S01]  /*2500*/  IMAD.SHL.U32 R13, R154, 0x80, RZ ;  /* 0x000000809a0d7824 */ /* 0x000fe200078e00ff */
[----:B------:R-:W-:Y:S01]  /*2510*/  LOP3.LUT R8, R8, 0x7, RZ, 0xc0, !PT ;  /* 0x0000000708087812 */ /* 0x000fe200078ec0ff */
[----:B------:R-:W-:Y:S01]  /*2520*/  IMAD.SHL.U32 R3, R0, 0x40, RZ ;  /* 0x0000004000037824 */ /* 0x000fe200078e00ff */
[----:B------:R-:W-:Y:S01]  /*2530*/  LOP3.LUT R9, R4, 0x6, RZ, 0xc0, !PT ;  /* 0x0000000604097812 */ /* 0x000fe200078ec0ff */
[----:B------:R-:W-:Y:S01]  /*2540*/  ULOP3.LUT UR4, UR4, 0x1, URZ, 0xc0, !UPT ;  /* 0x0000000104047892 */ /* 0x000fe2000f8ec03f */
[--C-:B------:R-:W-:Y:S01]  /*2550*/  IADD3 R5, RZ, -R11, -R8.reuse ;  /* 0x8000000bff057210 */ /* 0x100fe20007ffe808 */
[----:B------:R-:W-:Y:S01]  /*2560*/  ULDC UR8, c[0x0][0x284] ;  /* 0x0000a10000087ab9 */ /* 0x000fe20000000800 */
[----:B------:R-:W-:Y:S01]  /*2570*/  LOP3.LUT R3, R3, 0x40, R8, 0xe2, !PT ;  /* 0x0000004003037812 */ /* 0x000fe200078ee208 */
[----:B------:R-:W-:Y:S01]  /*2580*/  UISETP.GT.U32.AND UP1, UPT, UR39, 0x3, UPT ;  /* 0x000000032700788c */ /* 0x000fe2000bf24070 */
[----:B------:R-:W-:Y:S01]  /*2590*/  PRMT R8, R9, 0x6540, R152 ;  /* 0x0000654009087816 */ /* 0x000fe20000000098 */
[----:B------:R-:W-:Y:S01]  /*25a0*/  IMAD.SHL.U32 R152, R152, 0x100, RZ ;  /* 0x0000010098987824 */ /* 0x000fe200078e00ff */
[----:B------:R-:W-:Y:S01]  /*25b0*/  UISETP.NE.U32.AND UP0, UPT, UR4, 0x1, UPT ;  /* 0x000000010400788c */ /* 0x000fe2000bf05070 */
[----:B------:R-:W-:Y:S01]  /*25c0*/  IMAD R10, R0, -0x40, R5 ;  /* 0xffffffc0000a7824 */ /* 0x000fe200078e0205 */
[----:B------:R-:W-:Y:S01]  /*25d0*/  LOP3.LUT R0, R18, 0x3, RZ, 0xc0, !PT ;  /* 0x0000000312007812 */ /* 0x000fe200078ec0ff */
[----:B------:R-:W-:Y:S01]  /*25e0*/  UISETP.LT.U32.AND UP1, UPT, UR40, 0x4, UP1 ;  /* 0x000000042800788c */ /* 0x000fe20008f21070 */
[----:B------:R-:W-:Y:S01]  /*25f0*/  SHF.R.S32.HI R23, RZ, 0x1f, R153 ;  /* 0x0000001fff177819 */ /* 0x000fe20000011499 */
[----:B------:R-:W-:Y:S01]  /*2600*/  UISETP.GT.U32.AND UP0, UPT, UR40, 0x3, !UP0 ;  /* 0x000000032800788c */ /* 0x000fe2000c704070 */
[----:B------:R-:W-:Y:S01]  /*2610*/  SHF.R.S32.HI R9, RZ, 0x1f, R8 ;  /* 0x0000001fff097819 */ /* 0x000fe20000011408 */
[----:B------:R-:W-:Y:S01]  /*2620*/  ULDC.64 UR6, c[0x0][0x5d0] ;  /* 0x0001740000067ab9 */ /* 0x000fe20000000a00 */
[----:B--2---:R-:W-:Y:S01]  /*2630*/  ISETP.GE.AND P0, PT, R152, R7, PT ;  /* 0x000000079800720c */ /* 0x004fe20003f06270 */
[----:B------:R-:W-:Y:S01]  /*2640*/  IMAD R15, R0, -0x2, R7 ;  /* 0xfffffffe000f7824 */ /* 0x000fe200078e0207 */
[----:B------:R-:W-:Y:S01]  /*2650*/  USEL UR5, URZ, 0x1, !UP1 ;  /* 0x000000013f057887 */ /* 0x000fe2000c800000 */
[----:B------:R-:W-:Y:S01]  /*2660*/  IMAD R0, R23, UR6, RZ ;  /* 0x0000000617007c24 */ /* 0x000fe2000f8e02ff */
[----:B------:R-:W-:Y:S01]  /*2670*/  ISETP.GE.OR P0, PT, R13, UR8, P0 ;  /* 0x000000080d007c0c */ /* 0x000fe20008706670 */
[----:B------:R-:W-:Y:S01]  /*2680*/  USEL UR4, URZ, 0x1, !UP0 ;  /* 0x000000013f047887 */ /* 0x000fe2000c000000 */
[----:B------:R-:W-:Y:S01]  /*2690*/  IMAD.WIDE R6, R154, 0x80, RZ ;  /* 0x000000809a067825 */ /* 0x000fe200078e02ff */
[----:B------:R-:W-:-:S02]  /*26a0*/  ULOP3.LUT UR39, UR39, 0x3, URZ, 0xc0, !UPT ;  /* 0x0000000327277892 */ /* 0x000fc4000f8ec03f */
[----:B------:R-:W-:Y:S01]  /*26b0*/  ULOP3.LUT UR38, UR4, UR38, UR5, 0x96, !UPT ;  /* 0x0000002604267292 */ /* 0x000fe2000f8e9605 */
[----:B------:R-:W-:Y:S01]  /*26c0*/  IMAD R21, R153, UR7, R0 ;  /* 0x0000000799157c24 */ /* 0x000fe2000f8e0200 */
[----:B------:R-:W-:Y:S01]  /*26d0*/  IADD3 R0, -R13, UR8, R10 ;  /* 0x000000080d007c10 */ /* 0x000fe2000fffe10a */
[----:B------:R-:W-:Y:S01]  /*26e0*/  IMAD.WIDE.U32 R4, R153, UR6, R8 ;  /* 0x0000000699047c25 */ /* 0x000fe2000f8e0008 */
[----:B------:R-:W-:-:S03]  /*26f0*/  LOP3.LUT R171, R6, R3, R11, 0xfe, !PT ;  /* 0x0000000306ab7212 */ /* 0x000fc600078efe0b */
[----:B------:R-:W-:Y:S02]  /*2700*/  IMAD.IADD R5, R5, 0x1, R21 ;  /* 0x0000000105057824 */ /* 0x000fe400078e0215 */
[----:B------:R-:W-:Y:S02]  /*2710*/  IMAD.IADD R3, R15, 0x1, -R152 ;  /* 0x000000010f037824 */ /* 0x000fe400078e0a98 */
[----:B------:R-:W-:Y:S01]  /*2720*/  IMAD.MOV.U32 R154, RZ, RZ, -0x1 ;  /* 0xffffffffff9a7424 */ /* 0x000fe200078e00ff */
[----:B------:R-:W-:Y:S06]  /*2730*/  @P0 BRA `(.L_x_39) ;  /* 0x0000007800d80947 */ /* 0x000fec0003800000 */
[----:B------:R-:W0:Y:S01]  /*2740*/  LDC.64 R10, c[0x0][0x5c8] ;  /* 0x00017200ff0a7b82 */ /* 0x000e220000000a00 */
[----:B-----5:R-:W-:Y:S01]  /*2750*/  FSETP.NEU.AND P0, PT, R157, RZ, PT ;  /* 0x000000ff9d00720b */ /* 0x020fe20003f0d000 */
[----:B------:R-:W-:Y:S01]  /*2760*/  BSSY B0, `(.L_x_39) ;  /* 0x00007b3000007945 */ /* 0x000fe20003800000 */
[----:B-1----:R-:W-:-:S04]  /*2770*/  ISETP.GT.AND P1, PT, R3, RZ, PT ;  /* 0x000000ff0300720c */ /* 0x002fc80003f24270 */
[----:B------:R-:W-:Y:S01]  /*2780*/  ISETP.GT.AND P2, PT, R0, RZ, P1 ;  /* 0x000000ff0000720c */ /* 0x000fe20000f44270 */
[-C--:B0-----:R-:W-:Y:S02]  /*2790*/  IMAD R12, R7, R10.reuse, RZ ;  /* 0x0000000a070c7224 */ /* 0x081fe400078e02ff */
[----:B------:R-:W-:-:S04]  /*27a0*/  IMAD.WIDE.U32 R162, R171, R10, R4 ;  /* 0x0000000aaba27225 */ /* 0x000fc800078e0004 */
[----:B------:R-:W-:-:S04]  /*27b0*/  IMAD R5, R171, R11, R12 ;  /* 0x0000000bab057224 */ /* 0x000fc800078e020c */
[----:B------:R-:W-:Y:S01]  /*27c0*/  IMAD.IADD R173, R163, 0x1, R5 ;  /* 0x00000001a3ad7824 */ /* 0x000fe200078e0205 */
[----:B------:R-:W-:Y:S06]  /*27d0*/  @!P0 BRA `(.L_x_40) ;  /* 0x0000005400948947 */ /* 0x000fec0003800000 */
[----:B------:R-:W0:Y:S01]  /*27e0*/  LDC.64 R14, c[0x0][0x5b8] ;  /* 0x00016e00ff0e7b82 */ /* 0x000e220000000a00 */
[----:B------:R-:W-:-:S07]  /*27f0*/  ULDC.64 UR4, c[0x0][0x5c0] ;  /* 0x0001700000047ab9 */ /* 0x000fce0000000a00 */
[----:B------:R-:W1:Y:S08]  /*2800*/  LDC.64 R168, c[0x0][0x5b0] ;  /* 0x00016c00ffa87b82 */ /* 0x000e700000000a00 */
[----:B------:R-:W2:Y:S01]  /*2810*/  LDC.64 R12, c[0x0][0x5a8] ;  /* 0x00016a00ff0c7b82 */ /* 0x000ea20000000a00 */
[-C--:B0-----:R-:W-:Y:S02]  /*2820*/  IMAD R4, R23, R14.reuse, RZ ;  /* 0x0000000e17047224 */ /* 0x081fe400078e02ff */
[----:B------:R-:W-:-:S04]  /*2830*/  IMAD.WIDE.U32 R164, R153, R14, R8 ;  /* 0x0000000e99a47225 */ /* 0x000fc800078e0008 */
[----:B------:R-:W-:Y:S02]  /*2840*/  IMAD R163, R153, R15, R4 ;  /* 0x0000000f99a37224 */ /* 0x000fe400078e0204 */
[-C--:B-1----:R-:W-:Y:S02]  /*2850*/  IMAD R6, R7, R168.reuse, RZ ;  /* 0x000000a807067224 */ /* 0x082fe400078e02ff */
[----:B------:R-:W-:Y:S02]  /*2860*/  IMAD.IADD R21, R165, 0x1, R163 ;  /* 0x00000001a5157824 */ /* 0x000fe400078e02a3 */
[----:B------:R-:W-:Y:S02]  /*2870*/  IMAD.MOV.U32 R20, RZ, RZ, R164 ;  /* 0x000000ffff147224 */ /* 0x000fe400078e00a4 */
[C---:B------:R-:W-:Y:S02]  /*2880*/  IMAD R167, R171.reuse, R169, R6 ;  /* 0x000000a9aba77224 */ /* 0x040fe400078e0206 */
[----:B------:R-:W-:-:S04]  /*2890*/  IMAD.WIDE.U32 R4, R171, R168, R20 ;  /* 0x000000a8ab047225 */ /* 0x000fc800078e0014 */
[----:B------:R-:W-:Y:S01]  /*28a0*/  IMAD.IADD R5, R5, 0x1, R167 ;  /* 0x0000000105057824 */ /* 0x000fe200078e02a7 */
[----:B--2---:R-:W-:-:S04]  /*28b0*/  LEA R6, P0, R4, R12, 0x2 ;  /* 0x0000000c04067211 */ /* 0x004fc800078010ff */
[----:B------:R-:W-:-:S05]  /*28c0*/  LEA.HI.X R7, R4, R13, R5, 0x2, P0 ;  /* 0x0000000d04077211 */ /* 0x000fca00000f1405 */
[----:B------:R-:W2:Y:S01]  /*28d0*/  @P2 LDG.E.LTC128B R15, desc[UR36][R6.64] ;  /* 0x00000024060f2981 */ /* 0x000ea2000c1e1920 */
[----:B------:R-:W-:Y:S01]  /*28e0*/  IMAD.WIDE.U32 R4, R171, R168, R8 ;  /* 0x000000a8ab047225 */ /* 0x000fe200078e0008 */
[----:B------:R-:W-:Y:S01]  /*28f0*/  ISETP.GT.AND P0, PT, R3, 0x1, PT ;  /* 0x000000010300780c */ /* 0x000fe20003f04270 */
[----:B------:R-:W-:Y:S01]  /*2900*/  BSSY B1, `(.L_x_41) ;  /* 0x0000013000017945 */ /* 0x000fe20003800000 */
[C---:B------:R-:W-:Y:S01]  /*2910*/  SHF.L.U64.HI R161, R168.reuse, 0x3, R169 ;  /* 0x00000003a8a17819 */ /* 0x040fe200000102a9 */
[----:B------:R-:W-:Y:S02]  /*2920*/  IMAD.IADD R5, R167, 0x1, R5 ;  /* 0x00000001a7057824 */ /* 0x000fe400078e0205 */
[----:B------:R-:W-:-:S04]  /*2930*/  IMAD.SHL.U32 R160, R168, 0x8, RZ ;  /* 0x00000008a8a07824 */ /* 0x000fc800078e00ff */
[----:B------:R-:W-:Y:S01]  /*2940*/  IMAD.WIDE.U32 R160, R171, R168, R160 ;  /* 0x000000a8aba07225 */ /* 0x000fe200078e00a0 */
[----:B--2---:R-:W-:-:S05]  /*2950*/  LOP3.LUT R22, R15, 0xffffe000, RZ, 0xc0, !PT ;  /* 0xffffe0000f167812 */ /* 0x004fca00078ec0ff */
[----:B------:R-:W-:Y:S01]  /*2960*/  FMUL R159, R22, R157 ;  /* 0x0000009d169f7220 */ /* 0x000fe20000400000 */
[----:B------:R-:W-:Y:S01]  /*2970*/  IMAD.WIDE.U32 R22, R153, R14, R4 ;  /* 0x0000000e99167225 */ /* 0x000fe200078e0004 */
[----:B------:R-:W-:-:S03]  /*2980*/  LEA R4, P3, R162, UR4, 0x2 ;  /* 0x00000004a2047c11 */ /* 0x000fc6000f8610ff */
[----:B------:R-:W-:Y:S01]  /*2990*/  FFMA R159, R24, R156, R159 ;  /* 0x0000009c189f7223 */ /* 0x000fe2000000009f */
[----:B------:R-:W-:Y:S01]  /*29a0*/  IMAD.IADD R7, R163, 0x1, R23 ;  /* 0x00000001a3077824 */ /* 0x000fe200078e0217 */
[----:B------:R-:W-:Y:S02]  /*29b0*/  LEA.HI.X R5, R162, UR5, R173, 0x2, P3 ;  /* 0x00000005a2057c11 */ /* 0x000fe400098f14ad */
[----:B------:R-:W-:Y:S02]  /*29c0*/  ISETP.GT.AND P3, PT, R0, RZ, P0 ;  /* 0x000000ff0000720c */ /* 0x000fe40000764270 */
[----:B------:R-:W-:Y:S02]  /*29d0*/  F2FP.TF32.F32.PACK_B R159, R159 ;  /* 0x0000009fff9f723e */ /* 0x000fe400024050ff */
[----:B------:R-:W-:-:S03]  /*29e0*/  LEA R6, P4, R22, R12, 0x2 ;  /* 0x0000000c16067211 */ /* 0x000fc600078810ff */
[----:B------:R0:W-:Y:S01]  /*29f0*/  @P2 STG.E desc[UR36][R4.64], R159 ;  /* 0x0000009f04002986 */ /* 0x0001e2000c101924 */
[----:B------:R-:W-:-:S05]  /*2a00*/  LEA.HI.X R7, R22, R13, R7, 0x2, P4 ;  /* 0x0000000d16077211 */ /* 0x000fca00020f1407 */
[----:B------:R-:W-:Y:S05]  /*2a10*/  @!P3 BRA `(.L_x_42) ;  /* 0x000000000004b947 */ /* 0x000fea0003800000 */
[----:B------:R1:W5:Y:S02]  /*2a20*/  LDG.E.LTC128B R15, desc[UR36][R6.64+0x4] ;  /* 0x00000424060f7981 */ /* 0x000364000c1e1920 */
.L_x_42:
[----:B------:R-:W-:Y:S05]  /*2a30*/  BSYNC B1 ;  /* 0x0000000000017941 */ /* 0x000fea0003800000 */
.L_x_41:
[----:B-----5:R-:W-:Y:S01]  /*2a40*/  LOP3.LUT R20, R15, 0xffffe000, RZ, 0xc0, !PT ;  /* 0xffffe0000f147812 */ /* 0x020fe200078ec0ff */
[----:B------:R-:W-:Y:S01]  /*2a50*/  IMAD.IADD R167, R167, 0x1, R161 ;  /* 0x00000001a7a77824 */ /* 0x000fe200078e02a1 */
[----:B------:R-:W-:Y:S01]  /*2a60*/  IADD3 R164, P2, R164, R160, RZ ;  /* 0x000000a0a4a47210 */ /* 0x000fe20007f5e0ff */
[----:B------:R-:W-:Y:S01]  /*2a70*/  IMAD.MOV.U32 R24, RZ, RZ, R15 ;  /* 0x000000ffff187224 */ /* 0x000fe200078e000f */
[----:B------:R-:W-:Y:S01]  /*2a80*/  ISETP.GT.AND P1, PT, R0, 0x8, P1 ;  /* 0x000000080000780c */ /* 0x000fe20000f24270 */
[----:B------:R-:W-:Y:S02]  /*2a90*/  FMUL R20, R20, R157 ;  /* 0x0000009d14147220 */ /* 0x000fe40000400000 */
[----:B------:R-:W-:Y:S02]  /*2aa0*/  IMAD.X R21, R167, 0x1, R21, P2 ;  /* 0x00000001a7157824 */ /* 0x000fe400010e0615 */
[----:B------:R-:W-:Y:S01]  /*2ab0*/  FFMA R25, R25, R156, R20 ;  /* 0x0000009c19197223 */ /* 0x000fe20000000014 */
[----:B------:R-:W-:-:S04]  /*2ac0*/  LEA R20, P2, R164, R12, 0x2 ;  /* 0x0000000ca4147211 */ /* 0x000fc800078410ff */
[----:B------:R-:W-:Y:S02]  /*2ad0*/  F2FP.TF32.F32.PACK_B R25, R25 ;  /* 0x00000019ff19723e */ /* 0x000fe400024050ff */
[----:B------:R-:W-:-:S03]  /*2ae0*/  LEA.HI.X R21, R164, R13, R21, 0x2, P2 ;  /* 0x0000000da4157211 */ /* 0x000fc600010f1415 */
[----:B------:R2:W-:Y:S04]  /*2af0*/  @P3 STG.E desc[UR36][R4.64+0x4], R25 ;  /* 0x0000041904003986 */ /* 0x0005e8000c101924 */
[----:B------:R-:W3:Y:S01]  /*2b00*/  @P1 LDG.E.LTC128B R24, desc[UR36][R20.64] ;  /* 0x0000002414181981 */ /* 0x000ee2000c1e1920 */
[----:B------:R-:W-:Y:S01]  /*2b10*/  IADD3 R8, P2, R8, R160, RZ ;  /* 0x000000a008087210 */ /* 0x000fe20007f5e0ff */
[----:B------:R-:W-:Y:S01]  /*2b20*/  BSSY B1, `(.L_x_43) ;  /* 0x0000011000017945 */ /* 0x000fe20003800000 */
[----:B------:R-:W-:Y:S02]  /*2b30*/  SHF.L.U64.HI R11, R10, 0x5, R11 ;  /* 0x000000050a0b7819 */ /* 0x000fe4000001020b */
[----:B------:R-:W-:Y:S01]  /*2b40*/  ISETP.GT.AND P0, PT, R0, 0x8, P0 ;  /* 0x000000080000780c */ /* 0x000fe20000704270 */
[----:B------:R-:W-:Y:S01]  /*2b50*/  IMAD.X R9, R9, 0x1, R167, P2 ;  /* 0x0000000109097824 */ /* 0x000fe200010e06a7 */
[----:B------:R-:W-:Y:S01]  /*2b60*/  LEA R10, P2, R10, R4, 0x5 ;  /* 0x000000040a0a7211 */ /* 0x000fe200078428ff */
[----:B------:R-:W-:-:S04]  /*2b70*/  IMAD.WIDE.U32 R14, R153, R14, R8 ;  /* 0x0000000e990e7225 */ /* 0x000fc800078e0008 */
[----:B------:R-:W-:Y:S01]  /*2b80*/  IMAD.X R11, R11, 0x1, R5, P2 ;  /* 0x000000010b0b7824 */ /* 0x000fe200010e0605 */
[----:B------:R-:W-:Y:S01]  /*2b90*/  LEA R8, P3, R14, R12, 0x2 ;  /* 0x0000000c0e087211 */ /* 0x000fe200078610ff */
[----:B------:R-:W-:-:S05]  /*2ba0*/  IMAD.IADD R9, R163, 0x1, R15 ;  /* 0x00000001a3097824 */ /* 0x000fca00078e020f */
[----:B------:R-:W-:Y:S02]  /*2bb0*/  LEA.HI.X R9, R14, R13, R9, 0x2, P3 ;  /* 0x0000000d0e097211 */ /* 0x000fe400018f1409 */
[----:B---3--:R-:W-:-:S05]  /*2bc0*/  LOP3.LUT R22, R24, 0xffffe000, RZ, 0xc0, !PT ;  /* 0xffffe00018167812 */ /* 0x008fca00078ec0ff */
[----:B------:R-:W-:-:S04]  /*2bd0*/  FMUL R23, R22, R157 ;  /* 0x0000009d16177220 */ /* 0x000fc80000400000 */
[----:B------:R-:W-:-:S05]  /*2be0*/  FFMA R23, R26, R156, R23 ;  /* 0x0000009c1a177223 */ /* 0x000fca0000000017 */
[----:B------:R-:W-:-:S05]  /*2bf0*/  F2FP.TF32.F32.PACK_B R23, R23 ;  /* 0x00000017ff17723e */ /* 0x000fca00024050ff */
[----:B------:R2:W-:Y:S01]  /*2c00*/  @P1 STG.E desc[UR36][R10.64], R23 ;  /* 0x000000170a001986 */ /* 0x0005e2000c101924 */
[----:B------:R-:W-:Y:S05]  /*2c10*/  @!P0 BRA `(.L_x_44) ;  /* 0x0000000000048947 */ /* 0x000fea0003800000 */
[----:B------:R3:W5:Y:S02]  /*2c20*/  LDG.E.LTC128B R24, desc[UR36][R8.64+0x4] ;  /* 0x0000042408187981 */ /* 0x000764000c1e1920 */
.L_x_44:
[----:B------:R-:W-:Y:S05]  /*2c30*/  BSYNC B1 ;  /* 0x0000000000017941 */ /* 0x000fea0003800000 */
.L_x_43:
[----:B-----5:R-:W-:Y:S01]  /*2c40*/  LOP3.LUT R12, R24, 0xffffe000, RZ, 0xc0, !PT ;  /* 0xffffe000180c7812 */ /* 0x020fe200078ec0ff */
[----:B------:R-:W-:Y:S01]  /*2c50*/  BSSY B1, `(.L_x_45) ;  /* 0x0000009000017945 */ /* 0x000fe20003800000 */
[----:B------:R-:W-:-:S03]  /*2c60*/  ISETP.GT.AND P1, PT, R3, 0x8, PT ;  /* 0x000000080300780c */ /* 0x000fc60003f24270 */
[----:B------:R-:W-:Y:S01]  /*2c70*/  FMUL R12, R12, R157 ;  /* 0x0000009d0c0c7220 */ /* 0x000fe20000400000 */
[----:B------:R-:W-:-:S03]  /*2c80*/  ISETP.GT.AND P2, PT, R0, RZ, P1 ;  /* 0x000000ff0000720c */ /* 0x000fc60000f44270 */
[----:B------:R-:W-:-:S05]  /*2c90*/  FFMA R27, R27, R156, R12 ;  /* 0x0000009c1b1b7223 */ /* 0x000fca000000000c */
[----:B------:R-:W-:-:S05]  /*2ca0*/  F2FP.TF32.F32.PACK_B R27, R27 ;  /* 0x0000001bff1b723e */ /* 0x000fca00024050ff */
[----:B------:R4:W-:Y:S01]  /*2cb0*/  @P0 STG.E desc[UR36][R10.64+0x4], R27 ;  /* 0x0000041b0a000986 */ /* 0x0009e2000c101924 */
[----:B------:R-:W-:Y:S05]  /*2cc0*/  @!P2 BRA `(.L_x_46) ;  /* 0x000000000004a947 */ /* 0x000fea0003800000 */
[----:B------:R0:W5:Y:S02]  /*2cd0*/  LDG.E.LTC128B R24, desc[UR36][R6.64+0x20] ;  /* 0x0000202406187981 */ /* 0x000164000c1e1920 */
.L_x_46:
[----:B------:R-:W-:Y:S05]  /*2ce0*/  BSYNC B1 ;  /* 0x0000000000017941 */ /* 0x000fea0003800000 */
.L_x_45:
        /* <DEDUP_REMOVED lines=10> */
.L_x_48:
[----:B------:R-:W-:Y:S05]  /*2d90*/  BSYNC B1 ;  /* 0x0000000000017941 */ /* 0x000fea0003800000 */
.L_x_47:
[----:B-----5:R-:W-:Y:S01]  /*2da0*/  LOP3.LUT R12, R24, 0xffffe000, RZ, 0xc0, !PT ;  /* 0xffffe000180c7812 */ /* 0x020fe200078ec0ff */
[----:B------:R-:W-:Y:S01]  /*2db0*/  BSSY B1, `(.L_x_49) ;  /* 0x0000008000017945 */ /* 0x000fe20003800000 */
[----:B------:R-:W-:-:S03]  /*2dc0*/  ISETP.GT.AND P1, PT, R0, 0x8, P1 ;  /* 0x000000080000780c */ /* 0x000fc60000f24270 */
[----:B------:R-:W-:-:S04]  /*2dd0*/  FMUL R12, R12, R157 ;  /* 0x0000009d0c0c7220 */ /* 0x000fc80000400000 */
[----:B------:R-:W-:-:S05]  /*2de0*/  FFMA R29, R29, R156, R12 ;  /* 0x0000009c1d1d7223 */ /* 0x000fca000000000c */
[----:B------:R-:W-:-:S05]  /*2df0*/  F2FP.TF32.F32.PACK_B R29, R29 ;  /* 0x0000001dff1d723e */ /* 0x000fca00024050ff */
[----:B------:R0:W-:Y:S01]  /*2e00*/  @P3 STG.E desc[UR36][R4.64+0x24], R29 ;  /* 0x0000241d04003986 */ /* 0x0001e2000c101924 */
[----:B------:R-:W-:Y:S05]  /*2e10*/  @!P1 BRA `(.L_x_50) ;  /* 0x0000000000049947 */ /* 0x000fea0003800000 */
[----:B------:R0:W5:Y:S02]  /*2e20*/  LDG.E.LTC128B R24, desc[UR36][R8.64+0x20] ;  /* 0x0000202408187981 */ /* 0x000164000c1e1920 */
.L_x_50:
[----:B------:R-:W-:Y:S05]  /*2e30*/  BSYNC B1 ;  /* 0x0000000000017941 */ /* 0x000fea0003800000 */
.L_x_49:
[----:B-----5:R-:W-:Y:S01]  /*2e40*/  LOP3.LUT R12, R24, 0xffffe000, RZ, 0xc0, !PT ;  /* 0xffffe000180c7812 */ /* 0x020fe200078ec0ff */
[----:B------:R-:W-:Y:S01]  /*2e50*/  BSSY B1, `(.L_x_51) ;  /* 0x0000008000017945 */ /* 0x000fe20003800000 */
[----:B------:R-:W-:-:S03]  /*2e60*/  ISETP.GT.AND P0, PT, R0, 0x8, P0 ;  /* 0x000000080000780c */ /* 0x000fc60000704270 */
[----:B0-----:R-:W-:-:S04]  /*2e70*/  FMUL R13, R12, R157 ;  /* 0x0000009d0c0d7220 */ /* 0x001fc80000400000 */
[----:B------:R-:W-:-:S05]  /*2e80*/  FFMA R13, R30, R156, R13 ;  /* 0x0000009c1e0d7223 */ /* 0x000fca000000000d */
[----:B------:R-:W-:-:S05]  /*2e90*/  F2FP.TF32.F32.PACK_B R13, R13 ;  /* 0x0000000dff0d723e */ /* 0x000fca00024050ff */
[----:B------:R0:W-:Y:S01]  /*2ea0*/  @P1 STG.E desc[UR36][R10.64+0x20], R13 ;  /* 0x0000200d0a001986 */ /* 0x0001e2000c101924 */
[----:B------:R-:W-:Y:S05]  /*2eb0*/  @!P0 BRA `(.L_x_52) ;  /* 0x0000000000048947 */ /* 0x000fea0003800000 */
[----:B------:R0:W5:Y:S02]  /*2ec0*/  LDG.E.LTC128B R24, desc[UR36][R8.64+0x24] ;  /* 0x0000242408187981 */ /* 0x000164000c1e1920 */
.L_x_52:
[----:B------:R-:W-:Y:S05]  /*2ed0*/  BSYNC B1 ;  /* 0x0000000000017941 */ /* 0x000fea0003800000 */
.L_x_51:
        /* <DEDUP_REMOVED lines=10> */
.L_x_54:
[----:B------:R-:W-:Y:S05]  /*2f80*/  BSYNC B1 ;  /* 0x0000000000017941 */ /* 0x000fea0003800000 */
.L_x_53:
[----:B-----5:R-:W-:Y:S01]  /*2f90*/  LOP3.LUT R12, R24, 0xffffe000, RZ, 0xc0, !PT ;  /* 0xffffe000180c7812 */ /* 0x020fe200078ec0ff */
[----:B------:R-:W-:Y:S01]  /*2fa0*/  BSSY B1, `(.L_x_55) ;  /* 0x0000009000017945 */ /* 0x000fe20003800000 */
[----:B------:R-:W-:-:S03]  /*2fb0*/  ISETP.GT.AND P0, PT, R3, 0x11, PT ;  /* 0x000000110300780c */ /* 0x000fc60003f04270 */
[----:B0-----:R-:W-:Y:S01]  /*2fc0*/  FMUL R13, R12, R157 ;  /* 0x0000009d0c0d7220 */ /* 0x001fe20000400000 */
[----:B------:R-:W-:-:S03]  /*2fd0*/  ISETP.GT.AND P3, PT, R0, RZ, P0 ;  /* 0x000000ff0000720c */ /* 0x000fc60000764270 */
[----:B------:R-:W-:-:S05]  /*2fe0*/  FFMA R13, R32, R156, R13 ;  /* 0x0000009c200d7223 */ /* 0x000fca000000000d */
[----:B------:R-:W-:-:S05]  /*2ff0*/  F2FP.TF32.F32.PACK_B R13, R13 ;  /* 0x0000000dff0d723e */ /* 0x000fca00024050ff */
[----:B------:R0:W-:Y:S01]  /*3000*/  @P2 STG.E desc[UR36][R4.64+0x40], R13 ;  /* 0x0000400d04002986 */ /* 0x0001e2000c101924 */
[----:B------:R-:W-:Y:S05]  /*3010*/  @!P3 BRA `(.L_x_56) ;  /* 0x000000000004b947 */ /* 0x000fea0003800000 */
[----:B------:R0:W5:Y:S02]  /*3020*/  LDG.E.LTC128B R24, desc[UR36][R6.64+0x44] ;  /* 0x0000442406187981 */ /* 0x000164000c1e1920 */
.L_x_56:
[----:B------:R-:W-:Y:S05]  /*3030*/  BSYNC B1 ;  /* 0x0000000000017941 */ /* 0x000fea0003800000 */
.L_x_55:
        /* <DEDUP_REMOVED lines=9> */
.L_x_58:
[----:B------:R-:W-:Y:S05]  /*30d0*/  BSYNC B1 ;  /* 0x0000000000017941 */ /* 0x000fea0003800000 */
.L_x_57:
        /* <DEDUP_REMOVED lines=9> */
.L_x_60:
[----:B------:R-:W-:Y:S05]  /*3170*/  BSYNC B1 ;  /* 0x0000000000017941 */ /* 0x000fea0003800000 */
.L_x_59:
        /* <DEDUP_REMOVED lines=10> */
.L_x_62:
[----:B------:R-:W-:Y:S05]  /*3220*/  BSYNC B1 ;  /* 0x0000000000017941 */ /* 0x000fea0003800000 */
.L_x_61:
        /* <DEDUP_REMOVED lines=10> */
.L_x_64:
[----:B------:R-:W-:Y:S05]  /*32d0*/  BSYNC B1 ;  /* 0x0000000000017941 */ /* 0x000fea0003800000 */
.L_x_63:
        /* <DEDUP_REMOVED lines=9> */
.L_x_66:
[----:B------:R-:W-:Y:S05]  /*3370*/  BSYNC B1 ;  /* 0x0000000000017941 */ /* 0x000fea0003800000 */
.L_x_65:
        /* <DEDUP_REMOVED lines=9> */
.L_x_68:
[----:B------:R-:W-:Y:S05]  /*3410*/  BSYNC B1 ;  /* 0x0000000000017941 */ /* 0x000fea0003800000 */
.L_x_67:
        /* <DEDUP_REMOVED lines=10> */
.L_x_70:
[----:B------:R-:W-:Y:S05]  /*34c0*/  BSYNC B1 ;  /* 0x0000000000017941 */ /* 0x000fea0003800000 */
.L_x_69:
        /* <DEDUP_REMOVED lines=10> */
.L_x_72:
[----:B------:R-:W-:Y:S05]  /*3570*/  BSYNC B1 ;  /* 0x0000000000017941 */ /* 0x000fea0003800000 */
.L_x_71:
        /* <DEDUP_REMOVED lines=9> */
.L_x_74:
[----:B------:R-:W-:Y:S05]  /*3610*/  BSYNC B1 ;  /* 0x0000000000017941 */ /* 0x000fea0003800000 */
.L_x_73:
        /* <DEDUP_REMOVED lines=9> */
.L_x_76:
[----:B------:R-:W-:Y:S05]  /*36b0*/  BSYNC B1 ;  /* 0x0000000000017941 */ /* 0x000fea0003800000 */
.L_x_75:
        /* <DEDUP_REMOVED lines=10> */
.L_x_78:
[----:B------:R-:W-:Y:S05]  /*3760*/  BSYNC B1 ;  /* 0x0000000000017941 */ /* 0x000fea0003800000 */
.L_x_77:
        /* <DEDUP_REMOVED lines=10> */
.L_x_80:
[----:B------:R-:W-:Y:S05]  /*3810*/  BSYNC B1 ;  /* 0x0000000000017941 */ /* 0x000fea0003800000 */
.L_x_79:
        /* <DEDUP_REMOVED lines=9> */
.L_x_82:
[----:B------:R-:W-:Y:S05]  /*38b0*/  BSYNC B1 ;  /* 0x0000000000017941 */ /* 0x000fea0003800000 */
.L_x_81:
        /* <DEDUP_REMOVED lines=9> */
.L_x_84:
[----:B------:R-:W-:Y:S05]  /*3950*/  BSYNC B1 ;  /* 0x0000000000017941 */ /* 0x000fea0003800000 */
.L_x_83:
        /* <DEDUP_REMOVED lines=10> */
.L_x_86:
[----:B------:R-:W-:Y:S05]  /*3a00*/  BSYNC B1 ;  /* 0x0000000000017941 */ /* 0x000fea0003800000 */
.L_x_85:
        /* <DEDUP_REMOVED lines=10> */
.L_x_88:
[----:B------:R-:W-:Y:S05]  /*3ab0*/  BSYNC B1 ;  /* 0x0000000000017941 */ /* 0x000fea0003800000 */
.L_x_87:
        /* <DEDUP_REMOVED lines=9> */
.L_x_90:
[----:B------:R-:W-:Y:S05]  /*3b50*/  BSYNC B1 ;  /* 0x0000000000017941 */ /* 0x000fea0003800000 */
.L_x_89:
        /* <DEDUP_REMOVED lines=9> */
.L_x_92:
[----:B------:R-:W-:Y:S05]  /*3bf0*/  BSYNC B1 ;  /* 0x0000000000017941 */ /* 0x000fea0003800000 */
.L_x_91:
        /* <DEDUP_REMOVED lines=10> */
.L_x_94:
[----:B------:R-:W-:Y:S05]  /*3ca0*/  BSYNC B1 ;  /* 0x0000000000017941 */ /* 0x000fea0003800000 */
.L_x_93:
        /* <DEDUP_REMOVED lines=10> */
.L_x_96:
[----:B------:R-:W-:Y:S05]  /*3d50*/  BSYNC B1 ;  /* 0x0000000000017941 */ /* 0x000fea0003800000 */
.L_x_95:
        /* <DEDUP_REMOVED lines=9> */
.L_x_98:
[----:B------:R-:W-:Y:S05]  /*3df0*/  BSYNC B1 ;  /* 0x0000000000017941 */ /* 0x000fea0003800000 */
.L_x_97:
        /* <DEDUP_REMOVED lines=9> */
.L_x_100:
[----:B------:R-:W-:Y:S05]  /*3e90*/  BSYNC B1 ;  /* 0x0000000000017941 */ /* 0x000fea0003800000 */
.L_x_99:
        /* <DEDUP_REMOVED lines=10> */
.L_x_102:
[----:B------:R-:W-:Y:S05]  /*3f40*/  BSYNC B1 ;  /* 0x0000000000017941 */ /* 0x000fea0003800000 */
.L_x_101:
        /* <DEDUP_REMOVED lines=10> */
.L_x_104:
[----:B------:R-:W-:Y:S05]  /*3ff0*/  BSYNC B1 ;  /* 0x0000000000017941 */ /* 0x000fea0003800000 */
.L_x_103:
        /* <DEDUP_REMOVED lines=9> */
.L_x_106:
[----:B------:R-:W-:Y:S05]  /*4090*/  BSYNC B1 ;  /* 0x0000000000017941 */ /* 0x000fea0003800000 */
.L_x_105:
        /* <DEDUP_REMOVED lines=9> */
.L_x_108:
[----:B------:R-:W-:Y:S05]  /*4130*/  BSYNC B1 ;  /* 0x0000000000017941 */ /* 0x000fea0003800000 */
.L_x_107:
        /* <DEDUP_REMOVED lines=10> */
.L_x_110:
[----:B------:R-:W-:Y:S05]  /*41e0*/  BSYNC B1 ;  /* 0x0000000000017941 */ /* 0x000fea0003800000 */
.L_x_109:
        /* <DEDUP_REMOVED lines=10> */
.L_x_112:
[----:B------:R-:W-:Y:S05]  /*4290*/  BSYNC B1 ;  /* 0x0000000000017941 */ /* 0x000fea0003800000 */
.L_x_111:
        /* <DEDUP_REMOVED lines=9> */
.L_x_114:
[----:B------:R-:W-:Y:S05]  /*4330*/  BSYNC B1 ;  /* 0x0000000000017941 */ /* 0x000fea0003800000 */
.L_x_113:
        /* <DEDUP_REMOVED lines=9> */
.L_x_116:
[----:B------:R-:W-:Y:S05]  /*43d0*/  BSYNC B1 ;  /* 0x0000000000017941 */ /* 0x000fea0003800000 */
.L_x_115:
        /* <DEDUP_REMOVED lines=10> */
.L_x_118:
[----:B------:R-:W-:Y:S05]  /*4480*/  BSYNC B1 ;  /* 0x0000000000017941 */ /* 0x000fea0003800000 */
.L_x_117:
        /* <DEDUP_REMOVED lines=10> */
.L_x_120:
[----:B------:R-:W-:Y:S05]  /*4530*/  BSYNC B1 ;  /* 0x0000000000017941 */ /* 0x000fea0003800000 */
.L_x_119:
        /* <DEDUP_REMOVED lines=9> */
.L_x_122:
[----:B------:R-:W-:Y:S05]  /*45d0*/  BSYNC B1 ;  /* 0x0000000000017941 */ /* 0x000fea0003800000 */
.L_x_121:
        /* <DEDUP_REMOVED lines=9> */
.L_x_124:
[----:B------:R-:W-:Y:S05]  /*4670*/  BSYNC B1 ;  /* 0x0000000000017941 */ /* 0x000fea0003800000 */
.L_x_123:
        /* <DEDUP_REMOVED lines=10> */
.L_x_126:
[----:B------:R-:W-:Y:S05]  /*4720*/  BSYNC B1 ;  /* 0x0000000000017941 */ /* 0x000fea0003800000 */
.L_x_125:
        /* <DEDUP_REMOVED lines=10> */
.L_x_128:
[----:B------:R-:W-:Y:S05]  /*47d0*/  BSYNC B1 ;  /* 0x0000000000017941 */ /* 0x000fea0003800000 */
.L_x_127:
        /* <DEDUP_REMOVED lines=9> */
.L_x_130:
[----:B------:R-:W-:Y:S05]  /*4870*/  BSYNC B1 ;  /* 0x0000000000017941 */ /* 0x000fea0003800000 */
.L_x_129:
        /* <DEDUP_REMOVED lines=9> */
.L_x_132:
[----:B------:R-:W-:Y:S05]  /*4910*/  BSYNC B1 ;  /* 0x0000000000017941 */ /* 0x000fea0003800000 */
.L_x_131:
        /* <DEDUP_REMOVED lines=10> */
.L_x_134:
[----:B------:R-:W-:Y:S05]  /*49c0*/  BSYNC B1 ;  /* 0x0000000000017941 */ /* 0x000fea0003800000 */
.L_x_133:
        /* <DEDUP_REMOVED lines=10> */
.L_x_136:
[----:B------:R-:W-:Y:S05]  /*4a70*/  BSYNC B1 ;  /* 0x0000000000017941 */ /* 0x000fea0003800000 */
.L_x_135:
        /* <DEDUP_REMOVED lines=9> */
.L_x_138:
[----:B------:R-:W-:Y:S05]  /*4b10*/  BSYNC B1 ;  /* 0x0000000000017941 */ /* 0x000fea0003800000 */
.L_x_137:
        /* <DEDUP_REMOVED lines=9> */
.L_x_140:
[----:B------:R-:W-:Y:S05]  /*4bb0*/  BSYNC B1 ;  /* 0x0000000000017941 */ /* 0x000fea0003800000 */
.L_x_139:
        /* <DEDUP_REMOVED lines=10> */
.L_x_142:
[----:B------:R-:W-:Y:S05]  /*4c60*/  BSYNC B1 ;  /* 0x0000000000017941 */ /* 0x000fea0003800000 */
.L_x_141:
        /* <DEDUP_REMOVED lines=10> */
.L_x_144:
[----:B------:R-:W-:Y:S05]  /*4d10*/  BSYNC B1 ;  /* 0x0000000000017941 */ /* 0x000fea0003800000 */
.L_x_143:
        /* <DEDUP_REMOVED lines=9> */
.L_x_146:
[----:B------:R-:W-:Y:S05]  /*4db0*/  BSYNC B1 ;  /* 0x0000000000017941 */ /* 0x000fea0003800000 */
.L_x_145:
        /* <DEDUP_REMOVED lines=9> */
.L_x_148:
[----:B------:R-:W-:Y:S05]  /*4e50*/  BSYNC B1 ;  /* 0x0000000000017941 */ /* 0x000fea0003800000 */
.L_x_147:
        /* <DEDUP_REMOVED lines=10> */
.L_x_150:
[----:B------:R-:W-:Y:S05]  /*4f00*/  BSYNC B1 ;  /* 0x0000000000017941 */ /* 0x000fea0003800000 */
.L_x_149:
        /* <DEDUP_REMOVED lines=10> */
.L_x_152:
[----:B------:R-:W-:Y:S05]  /*4fb0*/  BSYNC B1 ;  /* 0x0000000000017941 */ /* 0x000fea0003800000 */
.L_x_151:
        /* <DEDUP_REMOVED lines=9> */
.L_x_154:
[----:B------:R-:W-:Y:S05]  /*5050*/  BSYNC B1 ;  /* 0x0000000000017941 */ /* 0x000fea0003800000 */
.L_x_153:
        /* <DEDUP_REMOVED lines=9> */
.L_x_156:
[----:B------:R-:W-:Y:S05]  /*50f0*/  BSYNC B1 ;  /* 0x0000000000017941 */ /* 0x000fea0003800000 */
.L_x_155:
        /* <DEDUP_REMOVED lines=10> */
.L_x_158:
[----:B------:R-:W-:Y:S05]  /*51a0*/  BSYNC B1 ;  /* 0x0000000000017941 */ /* 0x000fea0003800000 */
.L_x_157:
        /* <DEDUP_REMOVED lines=10> */
.L_x_160:
[----:B------:R-:W-:Y:S05]  /*5250*/  BSYNC B1 ;  /* 0x0000000000017941 */ /* 0x000fea0003800000 */
.L_x_159:
        /* <DEDUP_REMOVED lines=9> */
.L_x_162:
[----:B------:R-:W-:Y:S05]  /*52f0*/  BSYNC B1 ;  /* 0x0000000000017941 */ /* 0x000fea0003800000 */
.L_x_161:
        /* <DEDUP_REMOVED lines=9> */
.L_x_164:
[----:B------:R-:W-:Y:S05]  /*5390*/  BSYNC B1 ;  /* 0x0000000000017941 */ /* 0x000fea0003800000 */
.L_x_163:
        /* <DEDUP_REMOVED lines=10> */
.L_x_166:
[----:B------:R-:W-:Y:S05]  /*5440*/  BSYNC B1 ;  /* 0x0000000000017941 */ /* 0x000fea0003800000 */
.L_x_165:
        /* <DEDUP_REMOVED lines=10> */
.L_x_168:
[----:B------:R-:W-:Y:S05]  /*54f0*/  BSYNC B1 ;  /* 0x0000000000017941 */ /* 0x000fea0003800000 */
.L_x_167:
        /* <DEDUP_REMOVED lines=9> */
.L_x_170:
[----:B------:R-:W-:Y:S05]  /*5590*/  BSYNC B1 ;  /* 0x0000000000017941 */ /* 0x000fea0003800000 */
.L_x_169:
        /* <DEDUP_REMOVED lines=9> */
.L_x_172:
[----:B------:R-:W-:Y:S05]  /*5630*/  BSYNC B1 ;  /* 0x0000000000017941 */ /* 0x000fea0003800000 */
.L_x_171:
        /* <DEDUP_REMOVED lines=10> */
.L_x_174:
[----:B------:R-:W-:Y:S05]  /*56e0*/  BSYNC B1 ;  /* 0x0000000000017941 */ /* 0x000fea0003800000 */
.L_x_173:
        /* <DEDUP_REMOVED lines=10> */
.L_x_176:
[----:B------:R-:W-:Y:S05]  /*5790*/  BSYNC B1 ;  /* 0x0000000000017941 */ /* 0x000fea0003800000 */
.L_x_175:
        /* <DEDUP_REMOVED lines=9> */
.L_x_178:
[----:B------:R-:W-:Y:S05]  /*5830*/  BSYNC B1 ;  /* 0x0000000000017941 */ /* 0x000fea0003800000 */
.L_x_177:
        /* <DEDUP_REMOVED lines=9> */
.L_x_180:
[----:B------:R-:W-:Y:S05]  /*58d0*/  BSYNC B1 ;  /* 0x0000000000017941 */ /* 0x000fea0003800000 */
.L_x_179:
        /* <DEDUP_REMOVED lines=10> */
.L_x_182:
[----:B------:R-:W-:Y:S05]  /*5980*/  BSYNC B1 ;  /* 0x0000000000017941 */ /* 0x000fea0003800000 */
.L_x_181:
        /* <DEDUP_REMOVED lines=10> */
.L_x_184:
[----:B------:R-:W-:Y:S05]  /*5a30*/  BSYNC B1 ;  /* 0x0000000000017941 */ /* 0x000fea0003800000 */
.L_x_183:
        /* <DEDUP_REMOVED lines=9> */
.L_x_186:
[----:B------:R-:W-:Y:S05]  /*5ad0*/  BSYNC B1 ;  /* 0x0000000000017941 */ /* 0x000fea0003800000 */
.L_x_185:
        /* <DEDUP_REMOVED lines=9> */
.L_x_188:
[----:B------:R-:W-:Y:S05]  /*5b70*/  BSYNC B1 ;  /* 0x0000000000017941 */ /* 0x000fea0003800000 */
.L_x_187:
        /* <DEDUP_REMOVED lines=10> */
.L_x_190:
[----:B------:R-:W-:Y:S05]  /*5c20*/  BSYNC B1 ;  /* 0x0000000000017941 */ /* 0x000fea0003800000 */
.L_x_189:
        /* <DEDUP_REMOVED lines=10> */
.L_x_192:
[----:B------:R-:W-:Y:S05]  /*5cd0*/  BSYNC B1 ;  /* 0x0000000000017941 */ /* 0x000fea0003800000 */
.L_x_191:
        /* <DEDUP_REMOVED lines=9> */
.L_x_194:
[----:B------:R-:W-:Y:S05]  /*5d70*/  BSYNC B1 ;  /* 0x0000000000017941 */ /* 0x000fea0003800000 */
.L_x_193:
        /* <DEDUP_REMOVED lines=9> */
.L_x_196:
[----:B------:R-:W-:Y:S05]  /*5e10*/  BSYNC B1 ;  /* 0x0000000000017941 */ /* 0x000fea0003800000 */
.L_x_195:
        /* <DEDUP_REMOVED lines=10> */
.L_x_198:
[----:B------:R-:W-:Y:S05]  /*5ec0*/  BSYNC B1 ;  /* 0x0000000000017941 */ /* 0x000fea0003800000 */
.L_x_197:
        /* <DEDUP_REMOVED lines=10> */
.L_x_200:
[----:B------:R-:W-:Y:S05]  /*5f70*/  BSYNC B1 ;  /* 0x0000000000017941 */ /* 0x000fea0003800000 */
.L_x_199:
        /* <DEDUP_REMOVED lines=9> */
.L_x_202:
[----:B------:R-:W-:Y:S05]  /*6010*/  BSYNC B1 ;  /* 0x0000000000017941 */ /* 0x000fea0003800000 */
.L_x_201:
        /* <DEDUP_REMOVED lines=9> */
.L_x_204:
[----:B------:R-:W-:Y:S05]  /*60b0*/  BSYNC B1 ;  /* 0x0000000000017941 */ /* 0x000fea0003800000 */
.L_x_203:
        /* <DEDUP_REMOVED lines=10> */
.L_x_206:
[----:B------:R-:W-:Y:S05]  /*6160*/  BSYNC B1 ;  /* 0x0000000000017941 */ /* 0x000fea0003800000 */
.L_x_205:
        /* <DEDUP_REMOVED lines=10> */
.L_x_208:
[----:B------:R-:W-:Y:S05]  /*6210*/  BSYNC B1 ;  /* 0x0000000000017941 */ /* 0x000fea0003800000 */
.L_x_207:
        /* <DEDUP_REMOVED lines=9> */
.L_x_210:
[----:B------:R-:W-:Y:S05]  /*62b0*/  BSYNC B1 ;  /* 0x0000000000017941 */ /* 0x000fea0003800000 */
.L_x_209:
        /* <DEDUP_REMOVED lines=9> */
.L_x_212:
[----:B------:R-:W-:Y:S05]  /*6350*/  BSYNC B1 ;  /* 0x0000000000017941 */ /* 0x000fea0003800000 */
.L_x_211:
        /* <DEDUP_REMOVED lines=10> */
.L_x_214:
[----:B------:R-:W-:Y:S05]  /*6400*/  BSYNC B1 ;  /* 0x0000000000017941 */ /* 0x000fea0003800000 */
.L_x_213:
        /* <DEDUP_REMOVED lines=10> */
.L_x_216:
[----:B------:R-:W-:Y:S05]  /*64b0*/  BSYNC B1 ;  /* 0x0000000000017941 */ /* 0x000fea0003800000 */
.L_x_215:
        /* <DEDUP_REMOVED lines=9> */
.L_x_218:
[----:B------:R-:W-:Y:S05]  /*6550*/  BSYNC B1 ;  /* 0x0000000000017941 */ /* 0x000fea0003800000 */
.L_x_217:
        /* <DEDUP_REMOVED lines=9> */
.L_x_220:
[----:B------:R-:W-:Y:S05]  /*65f0*/  BSYNC B1 ;  /* 0x0000000000017941 */ /* 0x000fea0003800000 */
.L_x_219:
        /* <DEDUP_REMOVED lines=10> */
.L_x_222:
[----:B------:R-:W-:Y:S05]  /*66a0*/  BSYNC B1 ;  /* 0x0000000000017941 */ /* 0x000fea0003800000 */
.L_x_221:
        /* <DEDUP_REMOVED lines=10> */
.L_x_224:
[----:B------:R-:W-:Y:S05]  /*6750*/  BSYNC B1 ;  /* 0x0000000000017941 */ /* 0x000fea0003800000 */
.L_x_223:
        /* <DEDUP_REMOVED lines=9> */
.L_x_226:
[----:B------:R-:W-:Y:S05]  /*67f0*/  BSYNC B1 ;  /* 0x0000000000017941 */ /* 0x000fea0003800000 */
.L_x_225:
        /* <DEDUP_REMOVED lines=9> */
.L_x_228:
[----:B------:R-:W-:Y:S05]  /*6890*/  BSYNC B1 ;  /* 0x0000000000017941 */ /* 0x000fea0003800000 */
.L_x_227:
        /* <DEDUP_REMOVED lines=10> */
.L_x_230:
[----:B------:R-:W-:Y:S05]  /*6940*/  BSYNC B1 ;  /* 0x0000000000017941 */ /* 0x000fea0003800000 */
.L_x_229:
        /* <DEDUP_REMOVED lines=10> */
.L_x_232:
[----:B------:R-:W-:Y:S05]  /*69f0*/  BSYNC B1 ;  /* 0x0000000000017941 */ /* 0x000fea0003800000 */
.L_x_231:
        /* <DEDUP_REMOVED lines=9> */
.L_x_234:
[----:B------:R-:W-:Y:S05]  /*6a90*/  BSYNC B1 ;  /* 0x0000000000017941 */ /* 0x000fea0003800000 */
.L_x_233:
        /* <DEDUP_REMOVED lines=9> */
.L_x_236:
[----:B------:R-:W-:Y:S05]  /*6b30*/  BSYNC B1 ;  /* 0x0000000000017941 */ /* 0x000fea0003800000 */
.L_x_235:
        /* <DEDUP_REMOVED lines=10> */
.L_x_238:
[----:B------:R-:W-:Y:S05]  /*6be0*/  BSYNC B1 ;  /* 0x0000000000017941 */ /* 0x000fea0003800000 */
.L_x_237:
        /* <DEDUP_REMOVED lines=10> */
.L_x_240:
[----:B------:R-:W-:Y:S05]  /*6c90*/  BSYNC B1 ;  /* 0x0000000000017941 */ /* 0x000fea0003800000 */
.L_x_239:
        /* <DEDUP_REMOVED lines=9> */
.L_x_242:
[----:B------:R-:W-:Y:S05]  /*6d30*/  BSYNC B1 ;  /* 0x0000000000017941 */ /* 0x000fea0003800000 */
.L_x_241:
        /* <DEDUP_REMOVED lines=9> */
.L_x_244:
[----:B------:R-:W-:Y:S05]  /*6dd0*/  BSYNC B1 ;  /* 0x0000000000017941 */ /* 0x000fea0003800000 */
.L_x_243:
        /* <DEDUP_REMOVED lines=10> */
.L_x_246:
[----:B------:R-:W-:Y:S05]  /*6e80*/  BSYNC B1 ;  /* 0x0000000000017941 */ /* 0x000fea0003800000 */
.L_x_245:
        /* <DEDUP_REMOVED lines=10> */
.L_x_248:
[----:B------:R-:W-:Y:S05]  /*6f30*/  BSYNC B1 ;  /* 0x0000000000017941 */ /* 0x000fea0003800000 */
.L_x_247:
        /* <DEDUP_REMOVED lines=9> */
.L_x_250:
[----:B------:R-:W-:Y:S05]  /*6fd0*/  BSYNC B1 ;  /* 0x0000000000017941 */ /* 0x000fea0003800000 */
.L_x_249:
        /* <DEDUP_REMOVED lines=9> */
.L_x_252:
[----:B------:R-:W-:Y:S05]  /*7070*/  BSYNC B1 ;  /* 0x0000000000017941 */ /* 0x000fea0003800000 */
.L_x_251:
        /* <DEDUP_REMOVED lines=10> */
.L_x_254:
[----:B------:R-:W-:Y:S05]  /*7120*/  BSYNC B1 ;  /* 0x0000000000017941 */ /* 0x000fea0003800000 */
.L_x_253:
        /* <DEDUP_REMOVED lines=10> */
.L_x_256:
[----:B------:R-:W-:Y:S05]  /*71d0*/  BSYNC B1 ;  /* 0x0000000000017941 */ /* 0x000fea0003800000 */
.L_x_255:
        /* <DEDUP_REMOVED lines=9> */
.L_x_258:
[----:B------:R-:W-:Y:S05]  /*7270*/  BSYNC B1 ;  /* 0x0000000000017941 */ /* 0x000fea0003800000 */
.L_x_257:
        /* <DEDUP_REMOVED lines=9> */
.L_x_260:
[----:B------:R-:W-:Y:S05]  /*7310*/  BSYNC B1 ;  /* 0x0000000000017941 */ /* 0x000fea0003800000 */
.L_x_259:
        /* <DEDUP_REMOVED lines=10> */
.L_x_262:
[----:B------:R-:W-:Y:S05]  /*73c0*/  BSYNC B1 ;  /* 0x0000000000017941 */ /* 0x000fea0003800000 */
.L_x_261:
        /* <DEDUP_REMOVED lines=10> */
.L_x_264:
[----:B------:R-:W-:Y:S05]  /*7470*/  BSYNC B1 ;  /* 0x0000000000017941 */ /* 0x000fea0003800000 */
.L_x_263:
        /* <DEDUP_REMOVED lines=9> */
.L_x_266:
[----:B------:R-:W-:Y:S05]  /*7510*/  BSYNC B1 ;  /* 0x0000000000017941 */ /* 0x000fea0003800000 */
.L_x_265:
        /* <DEDUP_REMOVED lines=9> */
.L_x_268:
[----:B------:R-:W-:Y:S05]  /*75b0*/  BSYNC B1 ;  /* 0x0000000000017941 */ /* 0x000fea0003800000 */
.L_x_267:
        /* <DEDUP_REMOVED lines=10> */
.L_x_270:
[----:B------:R-:W-:Y:S05]  /*7660*/  BSYNC B1 ;  /* 0x0000000000017941 */ /* 0x000fea0003800000 */
.L_x_269:
        /* <DEDUP_REMOVED lines=10> */
.L_x_272:
[----:B------:R-:W-:Y:S05]  /*7710*/  BSYNC B1 ;  /* 0x0000000000017941 */ /* 0x000fea0003800000 */
.L_x_271:
        /* <DEDUP_REMOVED lines=9> */
.L_x_274:
[----:B------:R-:W-:Y:S05]  /*77b0*/  BSYNC B1 ;  /* 0x0000000000017941 */ /* 0x000fea0003800000 */
.L_x_273:
        /* <DEDUP_REMOVED lines=9> */
.L_x_276:
[----:B------:R-:W-:Y:S05]  /*7850*/  BSYNC B1 ;  /* 0x0000000000017941 */ /* 0x000fea0003800000 */
.L_x_275:
        /* <DEDUP_REMOVED lines=10> */
.L_x_278:
[----:B------:R-:W-:Y:S05]  /*7900*/  BSYNC B1 ;  /* 0x0000000000017941 */ /* 0x000fea0003800000 */
.L_x_277:
        /* <DEDUP_REMOVED lines=10> */
.L_x_280:
[----:B------:R-:W-:Y:S05]  /*79b0*/  BSYNC B1 ;  /* 0x0000000000017941 */ /* 0x000fea0003800000 */
.L_x_279:
        /* <DEDUP_REMOVED lines=9> */
.L_x_282:
[----:B------:R-:W-:Y:S05]  /*7a50*/  BSYNC B1 ;  /* 0x0000000000017941 */ /* 0x000fea0003800000 */
.L_x_281:
        /* <DEDUP_REMOVED lines=9> */
.L_x_284:
[----:B------:R-:W-:Y:S05]  /*7af0*/  BSYNC B1 ;  /* 0x0000000000017941 */ /* 0x000fea0003800000 */
.L_x_283:
        /* <DEDUP_REMOVED lines=10> */
.L_x_286:
[----:B------:R-:W-:Y:S05]  /*7ba0*/  BSYNC B1 ;  /* 0x0000000000017941 */ /* 0x000fea0003800000 */
.L_x_285:
        /* <DEDUP_REMOVED lines=10> */
.L_x_288:
[----:B------:R-:W-:Y:S05]  /*7c50*/  BSYNC B1 ;  /* 0x0000000000017941 */ /* 0x000fea0003800000 */
.L_x_287:
[----:B01---5:R-:W-:Y:S01]  /*7c60*/  LOP3.LUT R6, R24, 0xffffe000, RZ, 0xc0, !PT ;  /* 0xffffe00018067812 */ /* 0x023fe200078ec0ff */
        /* <DEDUP_REMOVED lines=8> */
.L_x_290:
[----:B------:R-:W-:Y:S05]  /*7cf0*/  BSYNC B1 ;  /* 0x0000000000017941 */ /* 0x000fea0003800000 */
.L_x_289:
[----:B0-2--5:R-:W-:Y:S01]  /*7d00*/  LOP3.LUT R4, R24, 0xffffe000, RZ, 0xc0, !PT ;  /* 0xffffe00018047812 */ /* 0x025fe200078ec0ff */
[----:B------:R-:W-:Y:S01]  /*7d10*/  @P1 IMAD.MOV.U32 R5, RZ, RZ, R11 ;  /* 0x000000ffff051224 */ /* 0x000fe200078e000b */
[----:B------:R-:W-:Y:S01]  /*7d20*/  ISETP.GT.AND P0, PT, R0, 0x8, P0 ;  /* 0x000000080000780c */ /* 0x000fe20000704270 */
[----:B------:R-:W-:Y:S02]  /*7d30*/  BSSY B1, `(.L_x_291) ;  /* 0x0000008000017945 */ /* 0x000fe40003800000 */
[----:B------:R-:W-:Y:S01]  /*7d40*/  FMUL R3, R4, R157 ;  /* 0x0000009d04037220 */ /* 0x000fe20000400000 */
[----:B------:R-:W-:-:S03]  /*7d50*/  @P1 IMAD.MOV.U32 R4, RZ, RZ, R10 ;  /* 0x000000ffff041224 */ /* 0x000fc600078e000a */
[----:B------:R-:W-:-:S05]  /*7d60*/  FFMA R3, R150, R156, R3 ;  /* 0x0000009c96037223 */ /* 0x000fca0000000003 */
[----:B------:R-:W-:-:S05]  /*7d70*/  F2FP.TF32.F32.PACK_B R3, R3 ;  /* 0x00000003ff03723e */ /* 0x000fca00024050ff */
[----:B------:R0:W-:Y:S01]  /*7d80*/  @P1 STG.E desc[UR36][R4.64+0x3e0], R3 ;  /* 0x0003e00304001986 */ /* 0x0001e2000c101924 */
[----:B------:R-:W-:Y:S05]  /*7d90*/  @!P0 BRA `(.L_x_292) ;  /* 0x0000000000048947 */ /* 0x000fea0003800000 */
[----:B------:R2:W5:Y:S02]  /*7da0*/  LDG.E.LTC128B R24, desc[UR36][R8.64+0x3e4] ;  /* 0x0003e42408187981 */ /* 0x000564000c1e1920 */
.L_x_292:
[----:B------:R-:W-:Y:S05]  /*7db0*/  BSYNC B1 ;  /* 0x0000000000017941 */ /* 0x000fea0003800000 */
.L_x_291:
[----:B------:R-:W-:Y:S05]  /*7dc0*/  @!P0 BRA `(.L_x_293) ;  /* 0x0000002400308947 */ /* 0x000fea0003800000 */
[----:B-----5:R-:W-:-:S05]  /*7dd0*/  LOP3.LUT R24, R24, 0xffffe000, RZ, 0xc0, !PT ;  /* 0xffffe00018187812 */ /* 0x020fca00078ec0ff */
[----:B------:R-:W-:-:S04]  /*7de0*/  FMUL R24, R24, R157 ;  /* 0x0000009d18187220 */ /* 0x000fc80000400000 */
[----:B------:R-:W-:-:S05]  /*7df0*/  FFMA R151, R151, R156, R24 ;  /* 0x0000009c97977223 */ /* 0x000fca0000000018 */
[----:B------:R-:W-:-:S05]  /*7e00*/  F2FP.TF32.F32.PACK_B R151, R151 ;  /* 0x00000097ff97723e */ /* 0x000fca00024050ff */
[----:B------:R0:W-:Y:S01]  /*7e10*/  STG.E desc[UR36][R10.64+0x3e4], R151 ;  /* 0x0003e4970a007986 */ /* 0x0001e2000c101924 */
[----:B------:R-:W-:Y:S05]  /*7e20*/  BRA `(.L_x_293) ;  /* 0x0000002400187947 */ /* 0x000fea0003800000 */
.L_x_40:
[----:B------:R-:W-:Y:S01]  /*7e30*/  ISETP.GT.AND P3, PT, R3, 0x1, PT ;  /* 0x000000010300780c */ /* 0x000fe20003f64270 */
[----:B------:R-:W-:Y:S01]  /*7e40*/  ULDC.64 UR4, c[0x0][0x5c0] ;  /* 0x0001700000047ab9 */ /* 0x000fe20000000a00 */
[-C--:B------:R-:W-:Y:S01]  /*7e50*/  FMUL R9, R24, R156.reuse ;  /* 0x0000009c18097220 */ /* 0x080fe20000400000 */
[----:B------:R-:W-:Y:S01]  /*7e60*/  LEA R4, P4, R162, UR4, 0x2 ;  /* 0x00000004a2047c11 */ /* 0x000fe2000f8810ff */
[-C--:B------:R-:W-:Y:S01]  /*7e70*/  FMUL R25, R25, R156.reuse ;  /* 0x0000009c19197220 */ /* 0x080fe20000400000 */
[----:B------:R-:W-:Y:S01]  /*7e80*/  ISETP.GT.AND P0, PT, R0, RZ, P3 ;  /* 0x000000ff0000720c */ /* 0x000fe20001f04270 */
[-C--:B------:R-:W-:Y:S01]  /*7e90*/  FMUL R27, R27, R156.reuse ;  /* 0x0000009c1b1b7220 */ /* 0x080fe20000400000 */
[----:B------:R-:W-:Y:S01]  /*7ea0*/  LEA.HI.X R5, R162, UR5, R173, 0x2, P4 ;  /* 0x00000005a2057c11 */ /* 0x000fe2000a0f14ad */
[-C--:B------:R-:W-:Y:S01]  /*7eb0*/  FMUL R29, R29, R156.reuse ;  /* 0x0000009c1d1d7220 */ /* 0x080fe20000400000 */
[----:B------:R-:W-:Y:S01]  /*7ec0*/  F2FP.TF32.F32.PACK_B R9, R9 ;  /* 0x00000009ff09723e */ /* 0x000fe200024050ff */
[-C--:B------:R-:W-:Y:S01]  /*7ed0*/  FMUL R31, R31, R156.reuse ;  /* 0x0000009c1f1f7220 */ /* 0x080fe20000400000 */
[----:B------:R-:W-:Y:S01]  /*7ee0*/  F2FP.TF32.F32.PACK_B R25, R25 ;  /* 0x00000019ff19723e */ /* 0x000fe200024050ff */
[----:B------:R-:W-:Y:S01]  /*7ef0*/  FMUL R13, R32, R156 ;  /* 0x0000009c200d7220 */ /* 0x000fe20000400000 */
[C---:B------:R-:W-:Y:S01]  /*7f00*/  SHF.L.U64.HI R7, R10.reuse, 0x5, R11 ;  /* 0x000000050a077819 */ /* 0x040fe2000001020b */
[----:B------:R0:W-:Y:S01]  /*7f10*/  @P2 STG.E desc[UR36][R4.64], R9 ;  /* 0x0000000904002986 */ /* 0x0001e2000c101924 */
[----:B------:R-:W-:Y:S01]  /*7f20*/  LEA R6, P4, R10, R4, 0x5 ;  /* 0x000000040a067211 */ /* 0x000fe200078828ff */
[-C--:B------:R-:W-:Y:S01]  /*7f30*/  FMUL R11, R26, R156.reuse ;  /* 0x0000009c1a0b7220 */ /* 0x080fe20000400000 */
[C---:B------:R-:W-:Y:S01]  /*7f40*/  ISETP.GT.AND P1, PT, R0.reuse, 0x8, P1 ;  /* 0x000000080000780c */ /* 0x040fe20000f24270 */
[----:B------:R-:W-:Y:S01]  /*7f50*/  @P0 STG.E desc[UR36][R4.64+0x4], R25 ;  /* 0x0000041904000986 */ /* 0x000fe2000c101924 */
[----:B------:R-:W-:Y:S01]  /*7f60*/  ISETP.GT.AND P2, PT, R3, 0x8, PT ;  /* 0x000000080300780c */ /* 0x000fe20003f44270 */
[----:B------:R-:W-:Y:S01]  /*7f70*/  IMAD.X R7, R7, 0x1, R5, P4 ;  /* 0x0000000107077824 */ /* 0x000fe200020e0605 */
[C---:B------:R-:W-:Y:S01]  /*7f80*/  ISETP.GT.AND P3, PT, R0.reuse, 0x8, P3 ;  /* 0x000000080000780c */ /* 0x040fe20001f64270 */
[-C--:B------:R-:W-:Y:S01]  /*7f90*/  FMUL R33, R33, R156.reuse ;  /* 0x0000009c21217220 */ /* 0x080fe20000400000 */
[----:B------:R-:W-:Y:S01]  /*7fa0*/  ISETP.GT.AND P0, PT, R3, 0x9, PT ;  /* 0x000000090300780c */ /* 0x000fe20003f04270 */
[-C--:B------:R-:W-:Y:S01]  /*7fb0*/  FMUL R35, R35, R156.reuse ;  /* 0x0000009c23237220 */ /* 0x080fe20000400000 */
[----:B------:R-:W-:Y:S01]  /*7fc0*/  ISETP.GT.AND P5, PT, R0, RZ, P2 ;  /* 0x000000ff0000720c */ /* 0x000fe200017a4270 */
[-C--:B0-----:R-:W-:Y:S01]  /*7fd0*/  FMUL R9, R28, R156.reuse ;  /* 0x0000009c1c097220 */ /* 0x081fe20000400000 */
[C---:B------:R-:W-:Y:S01]  /*7fe0*/  ISETP.GT.AND P4, PT, R0.reuse, RZ, P0 ;  /* 0x000000ff0000720c */ /* 0x040fe20000784270 */
[-C--:B------:R-:W-:Y:S01]  /*7ff0*/  FMUL R37, R37, R156.reuse ;  /* 0x0000009c25257220 */ /* 0x080fe20000400000 */
[----:B------:R-:W-:Y:S01]  /*8000*/  F2FP.TF32.F32.PACK_B R11, R11 ;  /* 0x0000000bff0b723e */ /* 0x000fe200024050ff */
[-C--:B------:R-:W-:Y:S01]  /*8010*/  FMUL R39, R39, R156.reuse ;  /* 0x0000009c27277220 */ /* 0x080fe20000400000 */
[----:B------:R-:W-:Y:S01]  /*8020*/  F2FP.TF32.F32.PACK_B R27, R27 ;  /* 0x0000001bff1b723e */ /* 0x000fe200024050ff */
[-C--:B------:R-:W-:Y:S01]  /*8030*/  FMUL R41, R41, R156.reuse ;  /* 0x0000009c29297220 */ /* 0x080fe20000400000 */
[----:B------:R-:W-:Y:S01]  /*8040*/  F2FP.TF32.F32.PACK_B R9, R9 ;  /* 0x00000009ff09723e */ /* 0x000fe200024050ff */
[----:B------:R0:W-:Y:S01]  /*8050*/  @P1 STG.E desc[UR36][R6.64], R11 ;  /* 0x0000000b06001986 */ /* 0x0001e2000c101924 */
[----:B------:R-:W-:Y:S01]  /*8060*/  F2FP.TF32.F32.PACK_B R29, R29 ;  /* 0x0000001dff1d723e */ /* 0x000fe200024050ff */
[-C--:B------:R-:W-:Y:S01]  /*8070*/  FMUL R43, R43, R156.reuse ;  /* 0x0000009c2b2b7220 */ /* 0x080fe20000400000 */
[C---:B------:R-:W-:Y:S01]  /*8080*/  ISETP.GT.AND P1, PT, R3.reuse, 0x10, PT ;  /* 0x000000100300780c */ /* 0x040fe20003f24270 */
[----:B------:R-:W-:Y:S01]  /*8090*/  @P3 STG.E desc[UR36][R6.64+0x4], R27 ;  /* 0x0000041b06003986 */ /* 0x000fe2000c101924 */
[----:B------:R-:W-:Y:S01]  /*80a0*/  ISETP.GT.AND P3, PT, R3, 0x11, PT ;  /* 0x000000110300780c */ /* 0x000fe20003f64270 */
[-C--:B------:R-:W-:Y:S01]  /*80b0*/  FMUL R45, R45, R156.reuse ;  /* 0x0000009c2d2d7220 */ /* 0x080fe20000400000 */
[C---:B------:R-:W-:Y:S01]  /*80c0*/  ISETP.GT.AND P2, PT, R0.reuse, 0x8, P2 ;  /* 0x000000080000780c */ /* 0x040fe20001744270 */
[----:B------:R1:W-:Y:S01]  /*80d0*/  @P5 STG.E desc[UR36][R4.64+0x20], R9 ;  /* 0x0000200904005986 */ /* 0x0003e2000c101924 */
[C---:B------:R-:W-:Y:S01]  /*80e0*/  ISETP.GT.AND P0, PT, R0.reuse, 0x8, P0 ;  /* 0x000000080000780c */ /* 0x040fe20000704270 */
[-C--:B------:R-:W-:Y:S01]  /*80f0*/  FMUL R47, R47, R156.reuse ;  /* 0x0000009c2f2f7220 */ /* 0x080fe20000400000 */
[----:B------:R-:W-:Y:S01]  /*8100*/  ISETP.GT.AND P5, PT, R0, RZ, P1 ;  /* 0x000000ff0000720c */ /* 0x000fe20000fa4270 */
[----:B------:R-:W-:Y:S01]  /*8110*/  @P4 STG.E desc[UR36][R4.64+0x24], R29 ;  /* 0x0000241d04004986 */ /* 0x000fe2000c101924 */
[-C--:B0-----:R-:W-:Y:S01]  /*8120*/  FMUL R11, R30, R156.reuse ;  /* 0x0000009c1e0b7220 */ /* 0x081fe20000400000 */
[----:B------:R-:W-:Y:S01]  /*8130*/  ISETP.GT.AND P4, PT, R0, RZ, P3 ;  /* 0x000000ff0000720c */ /* 0x000fe20001f84270 */
[-C--:B------:R-:W-:Y:S01]  /*8140*/  FMUL R49, R49, R156.reuse ;  /* 0x0000009c31317220 */ /* 0x080fe20000400000 */
[----:B------:R-:W-:Y:S01]  /*8150*/  F2FP.TF32.F32.PACK_B R31, R31 ;  /* 0x0000001fff1f723e */ /* 0x000fe200024050ff */
[-C--:B------:R-:W-:Y:S01]  /*8160*/  FMUL R51, R51, R156.reuse ;  /* 0x0000009c33337220 */ /* 0x080fe20000400000 */
[----:B------:R-:W-:Y:S01]  /*8170*/  F2FP.TF32.F32.PACK_B R11, R11 ;  /* 0x0000000bff0b723e */ /* 0x000fe200024050ff */
[-C--:B------:R-:W-:Y:S01]  /*8180*/  FMUL R53, R53, R156.reuse ;  /* 0x0000009c35357220 */ /* 0x080fe20000400000 */
[----:B------:R-:W-:Y:S01]  /*8190*/  F2FP.TF32.F32.PACK_B R13, R13 ;  /* 0x0000000dff0d723e */ /* 0x000fe200024050ff */
[-C--:B-1----:R-:W-:Y:S01]  /*81a0*/  FMUL R9, R34, R156.reuse ;  /* 0x0000009c22097220 */ /* 0x082fe20000400000 */
[----:B------:R-:W-:Y:S01]  /*81b0*/  F2FP.TF32.F32.PACK_B R33, R33 ;  /* 0x00000021ff21723e */ /* 0x000fe200024050ff */
[----:B------:R0:W-:Y:S01]  /*81c0*/  @P2 STG.E desc[UR36][R6.64+0x20], R11 ;  /* 0x0000200b06002986 */ /* 0x0001e2000c101924 */
[C---:B------:R-:W-:Y:S01]  /*81d0*/  ISETP.GT.AND P1, PT, R0.reuse, 0x8, P1 ;  /* 0x000000080000780c */ /* 0x040fe20000f24270 */
[-C--:B------:R-:W-:Y:S01]  /*81e0*/  FMUL R55, R55, R156.reuse ;  /* 0x0000009c37377220 */ /* 0x080fe20000400000 */
[C---:B------:R-:W-:Y:S01]  /*81f0*/  ISETP.GT.AND P2, PT, R3.reuse, 0x19, PT ;  /* 0x000000190300780c */ /* 0x040fe20003f44270 */
[----:B------:R-:W-:Y:S01]  /*8200*/  @P0 STG.E desc[UR36][R6.64+0x24], R31 ;  /* 0x0000241f06000986 */ /* 0x000fe2000c101924 */
[----:B------:R-:W-:Y:S01]  /*8210*/  ISETP.GT.AND P0, PT, R3, 0x18, PT ;  /* 0x000000180300780c */ /* 0x000fe20003f04270 */
[-C--:B------:R-:W-:Y:S01]  /*8220*/  FMUL R57, R57, R156.reuse ;  /* 0x0000009c39397220 */ /* 0x080fe20000400000 */
[----:B------:R-:W-:Y:S01]  /*8230*/  F2FP.TF32.F32.PACK_B R9, R9 ;  /* 0x00000009ff09723e */ /* 0x000fe200024050ff */
[----:B------:R1:W-:Y:S01]  /*8240*/  @P5 STG.E desc[UR36][R4.64+0x40], R13 ;  /* 0x0000400d04005986 */ /* 0x0003e2000c101924 */
[C---:B------:R-:W-:Y:S01]  /*8250*/  ISETP.GT.AND P5, PT, R0.reuse, RZ, P0 ;  /* 0x000000ff0000720c */ /* 0x040fe200007a4270 */
[-C--:B------:R-:W-:Y:S01]  /*8260*/  FMUL R59, R59, R156.reuse ;  /* 0x0000009c3b3b7220 */ /* 0x080fe20000400000 */
[----:B------:R-:W-:Y:S01]  /*8270*/  F2FP.TF32.F32.PACK_B R35, R35 ;  /* 0x00000023ff23723e */ /* 0x000fe200024050ff */
[----:B------:R-:W-:Y:S01]  /*8280*/  @P4 STG.E desc[UR36][R4.64+0x44], R33 ;  /* 0x0000442104004986 */ /* 0x000fe2000c101924 */
[----:B------:R-:W-:Y:S01]  /*8290*/  ISETP.GT.AND P4, PT, R0, 0x8, P3 ;  /* 0x000000080000780c */ /* 0x000fe20001f84270 */
[-C--:B0-----:R-:W-:Y:S01]  /*82a0*/  FMUL R11, R36, R156.reuse ;  /* 0x0000009c240b7220 */ /* 0x081fe20000400000 */
[----:B------:R-:W-:Y:S01]  /*82b0*/  ISETP.GT.AND P3, PT, R0, RZ, P2 ;  /* 0x000000ff0000720c */ /* 0x000fe20001764270 */
[----:B------:R0:W-:Y:S01]  /*82c0*/  @P1 STG.E desc[UR36][R6.64+0x40], R9 ;  /* 0x0000400906001986 */ /* 0x0001e2000c101924 */
[----:B------:R-:W-:Y:S01]  /*82d0*/  F2FP.TF32.F32.PACK_B R37, R37 ;  /* 0x00000025ff25723e */ /* 0x000fe200024050ff */
[-C--:B------:R-:W-:Y:S01]  /*82e0*/  FMUL R61, R61, R156.reuse ;  /* 0x0000009c3d3d7220 */ /* 0x080fe20000400000 */
[----:B------:R-:W-:Y:S01]  /*82f0*/  F2FP.TF32.F32.PACK_B R11, R11 ;  /* 0x0000000bff0b723e */ /* 0x000fe200024050ff */
[-C--:B-1----:R-:W-:Y:S01]  /*8300*/  FMUL R13, R40, R156.reuse ;  /* 0x0000009c280d7220 */ /* 0x082fe20000400000 */
[----:B------:R-:W-:Y:S01]  /*8310*/  ISETP.GT.AND P1, PT, R3, 0x20, PT ;  /* 0x000000200300780c */ /* 0x000fe20003f24270 */
[-C--:B------:R-:W-:Y:S01]  /*8320*/  FMUL R63, R63, R156.reuse ;  /* 0x0000009c3f3f7220 */ /* 0x080fe20000400000 */
[C---:B------:R-:W-:Y:S01]  /*8330*/  ISETP.GT.AND P0, PT, R0.reuse, 0x8, P0 ;  /* 0x000000080000780c */ /* 0x040fe20000704270 */
[-C--:B------:R-:W-:Y:S01]  /*8340*/  FMUL R65, R65, R156.reuse ;  /* 0x0000009c41417220 */ /* 0x080fe20000400000 */
[----:B------:R-:W-:Y:S01]  /*8350*/  F2FP.TF32.F32.PACK_B R39, R39 ;  /* 0x00000027ff27723e */ /* 0x000fe200024050ff */
[----:B------:R-:W-:Y:S01]  /*8360*/  @P4 STG.E desc[UR36][R6.64+0x44], R35 ;  /* 0x0000442306004986 */ /* 0x000fe2000c101924 */
[----:B------:R-:W-:Y:S01]  /*8370*/  ISETP.GT.AND P4, PT, R0, 0x8, P2 ;  /* 0x000000080000780c */ /* 0x000fe20001784270 */
[-C--:B0-----:R-:W-:Y:S01]  /*8380*/  FMUL R9, R38, R156.reuse ;  /* 0x0000009c26097220 */ /* 0x081fe20000400000 */
[----:B------:R-:W-:Y:S01]  /*8390*/  ISETP.GT.AND P2, PT, R3, 0x21, PT ;  /* 0x000000210300780c */ /* 0x000fe20003f44270 */
[----:B------:R0:W-:Y:S01]  /*83a0*/  @P5 STG.E desc[UR36][R4.64+0x60], R11 ;  /* 0x0000600b04005986 */ /* 0x0001e2000c101924 */
[C---:B------:R-:W-:Y:S01]  /*83b0*/  ISETP.GT.AND P5, PT, R0.reuse, RZ, P1 ;  /* 0x000000ff0000720c */ /* 0x040fe20000fa4270 */
[-C--:B------:R-:W-:Y:S01]  /*83c0*/  FMUL R67, R67, R156.reuse ;  /* 0x0000009c43437220 */ /* 0x080fe20000400000 */
[----:B------:R-:W-:Y:S01]  /*83d0*/  F2FP.TF32.F32.PACK_B R9, R9 ;  /* 0x00000009ff09723e */ /* 0x000fe200024050ff */
[----:B------:R-:W-:Y:S01]  /*83e0*/  @P3 STG.E desc[UR36][R4.64+0x64], R37 ;  /* 0x0000642504003986 */ /* 0x000fe2000c101924 */
[C---:B------:R-:W-:Y:S01]  /*83f0*/  ISETP.GT.AND P3, PT, R0.reuse, RZ, P2 ;  /* 0x000000ff0000720c */ /* 0x040fe20001764270 */
[-C--:B------:R-:W-:Y:S01]  /*8400*/  FMUL R69, R69, R156.reuse ;  /* 0x0000009c45457220 */ /* 0x080fe20000400000 */
[----:B------:R-:W-:Y:S01]  /*8410*/  F2FP.TF32.F32.PACK_B R13, R13 ;  /* 0x0000000dff0d723e */ /* 0x000fe200024050ff */
[----:B------:R1:W-:Y:S01]  /*8420*/  @P0 STG.E desc[UR36][R6.64+0x60], R9 ;  /* 0x0000600906000986 */ /* 0x0003e2000c101924 */
[----:B------:R-:W-:Y:S01]  /*8430*/  F2FP.TF32.F32.PACK_B R41, R41 ;  /* 0x00000029ff29723e */ /* 0x000fe200024050ff */
[-C--:B------:R-:W-:Y:S01]  /*8440*/  FMUL R71, R71, R156.reuse ;  /* 0x0000009c47477220 */ /* 0x080fe20000400000 */
[C---:B------:R-:W-:Y:S01]  /*8450*/  ISETP.GT.AND P0, PT, R3.reuse, 0x28, PT ;  /* 0x000000280300780c */ /* 0x040fe20003f04270 */
[----:B------:R-:W-:Y:S01]  /*8460*/  @P4 STG.E desc[UR36][R6.64+0x64], R39 ;  /* 0x0000642706004986 */ /* 0x000fe2000c101924 */
[----:B------:R-:W-:Y:S01]  /*8470*/  ISETP.GT.AND P1, PT, R0, 0x8, P1 ;  /* 0x000000080000780c */ /* 0x000fe20000f24270 */
[-C--:B0-----:R-:W-:Y:S01]  /*8480*/  FMUL R11, R44, R156.reuse ;  /* 0x0000009c2c0b7220 */ /* 0x081fe20000400000 */
[C---:B------:R-:W-:Y:S01]  /*8490*/  ISETP.GT.AND P4, PT, R0.reuse, 0x8, P2 ;  /* 0x000000080000780c */ /* 0x040fe20001784270 */
[----:B------:R0:W-:Y:S01]  /*84a0*/  @P5 STG.E desc[UR36][R4.64+0x80], R13 ;  /* 0x0000800d04005986 */ /* 0x0001e2000c101924 */
[----:B------:R-:W-:Y:S01]  /*84b0*/  ISETP.GT.AND P2, PT, R3, 0x29, PT ;  /* 0x000000290300780c */ /* 0x000fe20003f44270 */
[-C--:B------:R-:W-:Y:S01]  /*84c0*/  FMUL R73, R73, R156.reuse ;  /* 0x0000009c49497220 */ /* 0x080fe20000400000 */
[----:B------:R-:W-:Y:S01]  /*84d0*/  ISETP.GT.AND P5, PT, R0, RZ, P0 ;  /* 0x000000ff0000720c */ /* 0x000fe200007a4270 */
[-C--:B-1----:R-:W-:Y:S01]  /*84e0*/  FMUL R9, R42, R156.reuse ;  /* 0x0000009c2a097220 */ /* 0x082fe20000400000 */
[----:B------:R-:W-:Y:S01]  /*84f0*/  @P3 STG.E desc[UR36][R4.64+0x84], R41 ;  /* 0x0000842904003986 */ /* 0x000fe2000c101924 */
[----:B------:R-:W-:Y:S01]  /*8500*/  ISETP.GT.AND P3, PT, R0, RZ, P2 ;  /* 0x000000ff0000720c */ /* 0x000fe20001764270 */
[-C--:B------:R-:W-:Y:S01]  /*8510*/  FMUL R75, R75, R156.reuse ;  /* 0x0000009c4b4b7220 */ /* 0x080fe20000400000 */
[----:B------:R-:W-:Y:S01]  /*8520*/  F2FP.TF32.F32.PACK_B R43, R43 ;  /* 0x0000002bff2b723e */ /* 0x000fe200024050ff */
[-C--:B------:R-:W-:Y:S01]  /*8530*/  FMUL R77, R77, R156.reuse ;  /* 0x0000009c4d4d7220 */ /* 0x080fe20000400000 */
[----:B------:R-:W-:Y:S01]  /*8540*/  F2FP.TF32.F32.PACK_B R9, R9 ;  /* 0x00000009ff09723e */ /* 0x000fe200024050ff */
[-C--:B------:R-:W-:Y:S01]  /*8550*/  FMUL R79, R79, R156.reuse ;  /* 0x0000009c4f4f7220 */ /* 0x080fe20000400000 */
[----:B------:R-:W-:Y:S01]  /*8560*/  F2FP.TF32.F32.PACK_B R11, R11 ;  /* 0x0000000bff0b723e */ /* 0x000fe200024050ff */
[-C--:B0-----:R-:W-:Y:S01]  /*8570*/  FMUL R13, R48, R156.reuse ;  /* 0x0000009c300d7220 */ /* 0x081fe20000400000 */
[----:B------:R-:W-:Y:S01]  /*8580*/  F2FP.TF32.F32.PACK_B R45, R45 ;  /* 0x0000002dff2d723e */ /* 0x000fe200024050ff */
[----:B------:R0:W-:Y:S01]  /*8590*/  @P1 STG.E desc[UR36][R6.64+0x80], R9 ;  /* 0x0000800906001986 */ /* 0x0001e2000c101924 */
[----:B------:R-:W-:Y:S01]  /*85a0*/  ISETP.GT.AND P1, PT, R3, 0x30, PT ;  /* 0x000000300300780c */ /* 0x000fe20003f24270 */
[-C--:B------:R-:W-:Y:S01]  /*85b0*/  FMUL R81, R81, R156.reuse ;  /* 0x0000009c51517220 */ /* 0x080fe20000400000 */
[C---:B------:R-:W-:Y:S01]  /*85c0*/  ISETP.GT.AND P0, PT, R0.reuse, 0x8, P0 ;  /* 0x000000080000780c */ /* 0x040fe20000704270 */
[----:B------:R-:W-:Y:S01]  /*85d0*/  @P4 STG.E desc[UR36][R6.64+0x84], R43 ;  /* 0x0000842b06004986 */ /* 0x000fe2000c101924 */
[C---:B------:R-:W-:Y:S01]  /*85e0*/  ISETP.GT.AND P4, PT, R0.reuse, 0x8, P2 ;  /* 0x000000080000780c */ /* 0x040fe20001784270 */
[-C--:B------:R-:W-:Y:S01]  /*85f0*/  FMUL R83, R83, R156.reuse ;  /* 0x0000009c53537220 */ /* 0x080fe20000400000 */
[----:B------:R-:W-:Y:S01]  /*8600*/  ISETP.GT.AND P2, PT, R3, 0x31, PT ;  /* 0x000000310300780c */ /* 0x000fe20003f44270 */
[----:B------:R1:W-:Y:S01]  /*8610*/  @P5 STG.E desc[UR36][R4.64+0xa0], R11 ;  /* 0x0000a00b04005986 */ /* 0x0003e2000c101924 */
[----:B------:R-:W-:Y:S01]  /*8620*/  ISETP.GT.AND P5, PT, R0, RZ, P1 ;  /* 0x000000ff0000720c */ /* 0x000fe20000fa4270 */
[-C--:B------:R-:W-:Y:S01]  /*8630*/  FMUL R85, R85, R156.reuse ;  /* 0x0000009c55557220 */ /* 0x080fe20000400000 */
[----:B------:R-:W-:Y:S01]  /*8640*/  F2FP.TF32.F32.PACK_B R47, R47 ;  /* 0x0000002fff2f723e */ /* 0x000fe200024050ff */
[-C--:B0-----:R-:W-:Y:S01]  /*8650*/  FMUL R9, R46, R156.reuse ;  /* 0x0000009c2e097220 */ /* 0x081fe20000400000 */
        /* <DEDUP_REMOVED lines=9> */
[C---:B------:R-:W-:Y:S01]  /*86f0*/  ISETP.GT.AND P1, PT, R0.reuse, 0x8, P1 ;  /* 0x000000080000780c */ /* 0x040fe20000f24270 */
[----:B------:R0:W-:Y:S01]  /*8700*/  @P0 STG.E desc[UR36][R6.64+0xa0], R9 ;  /* 0x0000a00906000986 */ /* 0x0001e2000c101924 */
[----:B------:R-:W-:Y:S01]  /*8710*/  ISETP.GT.AND P0, PT, R3, 0x38, PT ;  /* 0x000000380300780c */ /* 0x000fe20003f04270 */
[-C--:B------:R-:W-:Y:S01]  /*8720*/  FMUL R93, R93, R156.reuse ;  /* 0x0000009c5d5d7220 */ /* 0x080fe20000400000 */
[----:B------:R-:W-:Y:S01]  /*8730*/  F2FP.TF32.F32.PACK_B R51, R51 ;  /* 0x00000033ff33723e */ /* 0x000fe200024050ff */
        /* <DEDUP_REMOVED lines=10> */
[C---:B------:R-:W-:Y:S01]  /*87e0*/  ISETP.GT.AND P3, PT, R0.reuse, RZ, P2 ;  /* 0x000000ff0000720c */ /* 0x040fe20001764270 */
[-C--:B------:R-:W-:Y:S01]  /*87f0*/  FMUL R99, R99, R156.reuse ;  /* 0x0000009c63637220 */ /* 0x080fe20000400000 */
[----:B------:R-:W-:Y:S01]  /*8800*/  F2FP.TF32.F32.PACK_B R53, R53 ;  /* 0x00000035ff35723e */ /* 0x000fe200024050ff */
[-C--:B------:R-:W-:Y:S01]  /*8810*/  FMUL R101, R101, R156.reuse ;  /* 0x0000009c65657220 */ /* 0x080fe20000400000 */
[----:B------:R-:W-:Y:S01]  /*8820*/  F2FP.TF32.F32.PACK_B R9, R9 ;  /* 0x00000009ff09723e */ /* 0x000fe200024050ff */
[-C--:B------:R-:W-:Y:S01]  /*8830*/  FMUL R103, R103, R156.reuse ;  /* 0x0000009c67677220 */ /* 0x080fe20000400000 */
[----:B------:R-:W-:Y:S01]  /*8840*/  ISETP.GT.AND P0, PT, R0, 0x8, P0 ;  /* 0x000000080000780c */ /* 0x000fe20000704270 */
[-C--:B-1----:R-:W-:Y:S01]  /*8850*/  FMUL R13, R56, R156.reuse ;  /* 0x0000009c380d7220 */ /* 0x082fe20000400000 */
[----:B------:R-:W-:Y:S01]  /*8860*/  F2FP.TF32.F32.PACK_B R55, R55 ;  /* 0x00000037ff37723e */ /* 0x000fe200024050ff */
        /* <DEDUP_REMOVED lines=16> */
[----:B------:R-:W-:Y:S01]  /*8970*/  ISETP.GT.AND P1, PT, R0, 0x8, P1 ;  /* 0x000000080000780c */ /* 0x000fe20000f24270 */
[-C--:B------:R-:W-:Y:S01]  /*8980*/  FMUL R113, R113, R156.reuse ;  /* 0x0000009c71717220 */ /* 0x080fe20000400000 */
[----:B------:R-:W-:Y:S01]  /*8990*/  F2FP.TF32.F32.PACK_B R9, R9 ;  /* 0x00000009ff09723e */ /* 0x000fe200024050ff */
[-C--:B------:R-:W-:Y:S01]  /*89a0*/  FMUL R115, R115, R156.reuse ;  /* 0x0000009c73737220 */ /* 0x080fe20000400000 */
[-C--:B-1----:R-:W-:Y:S01]  /*89b0*/  FMUL R11, R60, R156.reuse ;  /* 0x0000009c3c0b7220 */ /* 0x082fe20000400000 */
[----:B------:R-:W-:Y:S01]  /*89c0*/  F2FP.TF32.F32.PACK_B R59, R59 ;  /* 0x0000003bff3b723e */ /* 0x000fe200024050ff */
[-C--:B------:R-:W-:Y:S01]  /*89d0*/  FMUL R117, R117, R156.reuse ;  /* 0x0000009c75757220 */ /* 0x080fe20000400000 */
        /* <DEDUP_REMOVED lines=58> */
[----:B0-----:R-:W-:Y:S01]  /*8d80*/  FMUL R9, R66, R156 ;  /* 0x0000009c42097220 */ /* 0x001fe20000400000 */
[----:B------:R-:W-:Y:S01]  /*8d90*/  @P3 STG.E desc[UR36][R4.64+0x144], R65 ;  /* 0x0001444104003986 */ /* 0x000fe2000c101924 */
[----:B------:R-:W-:-:S02]  /*8da0*/  ISETP.GT.AND P3, PT, R0, RZ, P2 ;  /* 0x000000ff0000720c */ /* 0x000fc40001764270 */
[----:B------:R-:W-:Y:S02]  /*8db0*/  ISETP.GT.AND P0, PT, R0, 0x8, P0 ;  /* 0x000000080000780c */ /* 0x000fe40000704270 */
[----:B------:R-:W-:Y:S01]  /*8dc0*/  F2FP.TF32.F32.PACK_B R9, R9 ;  /* 0x00000009ff09723e */ /* 0x000fe200024050ff */
[----:B-1----:R-:W-:Y:S01]  /*8dd0*/  FMUL R13, R72, R156 ;  /* 0x0000009c480d7220 */ /* 0x002fe20000400000 */
[----:B------:R-:W-:-:S03]  /*8de0*/  F2FP.TF32.F32.PACK_B R71, R71 ;  /* 0x00000047ff47723e */ /* 0x000fc600024050ff */
[----:B------:R0:W-:Y:S01]  /*8df0*/  @P1 STG.E desc[UR36][R6.64+0x140], R9 ;  /* 0x0001400906001986 */ /* 0x0001e2000c101924 */
[C---:B------:R-:W-:Y:S02]  /*8e00*/  ISETP.GT.AND P1, PT, R3.reuse, 0x60, PT ;  /* 0x000000600300780c */ /* 0x040fe40003f24270 */
[----:B------:R-:W-:Y:S01]  /*8e10*/  F2FP.TF32.F32.PACK_B R13, R13 ;  /* 0x0000000dff0d723e */ /* 0x000fe200024050ff */
[----:B------:R-:W-:Y:S01]  /*8e20*/  @P4 STG.E desc[UR36][R6.64+0x144], R67 ;  /* 0x0001444306004986 */ /* 0x000fe2000c101924 */
[C---:B------:R-:W-:Y:S02]  /*8e30*/  ISETP.GT.AND P4, PT, R0.reuse, 0x8, P2 ;  /* 0x000000080000780c */ /* 0x040fe40001784270 */
[----:B------:R-:W-:Y:S01]  /*8e40*/  ISETP.GT.AND P2, PT, R3, 0x61, PT ;  /* 0x000000610300780c */ /* 0x000fe20003f44270 */
[----:B------:R1:W-:Y:S01]  /*8e50*/  @P5 STG.E desc[UR36][R4.64+0x160], R11 ;  /* 0x0001600b04005986 */ /* 0x0003e2000c101924 */
[----:B------:R-:W-:Y:S02]  /*8e60*/  ISETP.GT.AND P5, PT, R0, RZ, P1 ;  /* 0x000000ff0000720c */ /* 0x000fe40000fa4270 */
        /* <DEDUP_REMOVED lines=257> */
[----:B------:R-:W-:Y:S01]  /*9e80*/  @P3 STG.E desc[UR36][R4.64+0x364], R133 ;  /* 0x0003648504003986 */ /* 0x000fe2000c101924 */
[----:B0-----:R-:W-:Y:S01]  /*9e90*/  FMUL R9, R134, R156 ;  /* 0x0000009c86097220 */ /* 0x001fe20000400000 */
[----:B------:R-:W-:-:S02]  /*9ea0*/  ISETP.GT.AND P3, PT, R0, RZ, P2 ;  /* 0x000000ff0000720c */ /* 0x000fc40001764270 */
[----:B------:R-:W-:Y:S02]  /*9eb0*/  ISETP.GT.AND P1, PT, R0, 0x8, P1 ;  /* 0x000000080000780c */ /* 0x000fe40000f24270 */
[----:B------:R-:W-:Y:S01]  /*9ec0*/  F2FP.TF32.F32.PACK_B R9, R9 ;  /* 0x00000009ff09723e */ /* 0x000fe200024050ff */
[----:B-1----:R-:W-:Y:S01]  /*9ed0*/  FMUL R11, R140, R156 ;  /* 0x0000009c8c0b7220 */ /* 0x002fe20000400000 */
[----:B------:R-:W-:-:S03]  /*9ee0*/  F2FP.TF32.F32.PACK_B R139, R139 ;  /* 0x0000008bff8b723e */ /* 0x000fc600024050ff */
[----:B------:R0:W-:Y:S01]  /*9ef0*/  @P0 STG.E desc[UR36][R6.64+0x360], R9 ;  /* 0x0003600906000986 */ /* 0x0001e2000c101924 */
[----:B------:R-:W-:Y:S02]  /*9f00*/  F2FP.TF32.F32.PACK_B R141, R141 ;  /* 0x0000008dff8d723e */ /* 0x000fe400024050ff */
[----:B------:R-:W-:Y:S01]  /*9f10*/  F2FP.TF32.F32.PACK_B R11, R11 ;  /* 0x0000000bff0b723e */ /* 0x000fe200024050ff */
[----:B------:R-:W-:Y:S01]  /*9f20*/  @P4 STG.E desc[UR36][R6.64+0x364], R135 ;  /* 0x0003648706004986 */ /* 0x000fe2000c101924 */
[C---:B------:R-:W-:Y:S02]  /*9f30*/  ISETP.GT.AND P4, PT, R3.reuse, 0xe8, PT ;  /* 0x000000e80300780c */ /* 0x040fe40003f84270 */
[----:B------:R-:W-:Y:S01]  /*9f40*/  F2FP.TF32.F32.PACK_B R143, R143 ;  /* 0x0000008fff8f723e */ /* 0x000fe200024050ff */
[----:B------:R1:W-:Y:S01]  /*9f50*/  @P5 STG.E desc[UR36][R4.64+0x380], R13 ;  /* 0x0003800d04005986 */ /* 0x0003e2000c101924 */
[----:B------:R-:W-:Y:S02]  /*9f60*/  ISETP.GT.AND P5, PT, R3, 0xe9, PT ;  /* 0x000000e90300780c */ /* 0x000fe40003fa4270 */
[----:B------:R-:W-:Y:S01]  /*9f70*/  F2FP.TF32.F32.PACK_B R145, R145 ;  /* 0x00000091ff91723e */ /* 0x000fe200024050ff */
[----:B------:R-:W-:Y:S01]  /*9f80*/  @P3 STG.E desc[UR36][R4.64+0x384], R137 ;  /* 0x0003848904003986 */ /* 0x000fe2000c101924 */
[----:B------:R-:W-:Y:S01]  /*9f90*/  ISETP.GT.AND P3, PT, R0, 0x8, P2 ;  /* 0x000000080000780c */ /* 0x000fe20001764270 */
[----:B0-----:R-:W-:Y:S01]  /*9fa0*/  FMUL R9, R138, R156 ;  /* 0x0000009c8a097220 */ /* 0x001fe20000400000 */
[----:B------:R-:W-:-:S02]  /*9fb0*/  ISETP.GT.AND P2, PT, R0, RZ, P4 ;  /* 0x000000ff0000720c */ /* 0x000fc40002744270 */
[C---:B------:R-:W-:Y:S02]  /*9fc0*/  ISETP.GT.AND P0, PT, R0.reuse, RZ, P5 ;  /* 0x000000ff0000720c */ /* 0x040fe40002f04270 */
[----:B------:R-:W-:Y:S01]  /*9fd0*/  ISETP.GT.AND P4, PT, R0, 0x8, P4 ;  /* 0x000000080000780c */ /* 0x000fe20002784270 */
[----:B-1----:R-:W-:Y:S01]  /*9fe0*/  FMUL R13, R142, R156 ;  /* 0x0000009c8e0d7220 */ /* 0x002fe20000400000 */
[----:B------:R-:W-:Y:S02]  /*9ff0*/  ISETP.GT.AND P5, PT, R0, 0x8, P5 ;  /* 0x000000080000780c */ /* 0x000fe40002fa4270 */
[----:B------:R-:W-:Y:S02]  /*a000*/  F2FP.TF32.F32.PACK_B R9, R9 ;  /* 0x00000009ff09723e */ /* 0x000fe400024050ff */
[----:B------:R-:W-:Y:S02]  /*a010*/  F2FP.TF32.F32.PACK_B R13, R13 ;  /* 0x0000000dff0d723e */ /* 0x000fe400024050ff */
[----:B------:R-:W-:Y:S01]  /*a020*/  F2FP.TF32.F32.PACK_B R147, R147 ;  /* 0x00000093ff93723e */ /* 0x000fe200024050ff */
[----:B------:R0:W-:Y:S01]  /*a030*/  @P1 STG.E desc[UR36][R6.64+0x380], R9 ;  /* 0x0003800906001986 */ /* 0x0001e2000c101924 */
[----:B------:R-:W-:-:S02]  /*a040*/  ISETP.GT.AND P1, PT, R3, 0xf8, PT ;  /* 0x000000f80300780c */ /* 0x000fc40003f24270 */
[----:B------:R-:W-:Y:S01]  /*a050*/  F2FP.TF32.F32.PACK_B R149, R149 ;  /* 0x00000095ff95723e */ /* 0x000fe200024050ff */
[----:B------:R-:W-:Y:S01]  /*a060*/  @P3 STG.E desc[UR36][R6.64+0x384], R139 ;  /* 0x0003848b06003986 */ /* 0x000fe2000c101924 */
[C---:B------:R-:W-:Y:S02]  /*a070*/  ISETP.GT.AND P3, PT, R3.reuse, 0xf0, PT ;  /* 0x000000f00300780c */ /* 0x040fe40003f64270 */
[----:B------:R-:W-:Y:S01]  /*a080*/  F2FP.TF32.F32.PACK_B R151, R151 ;  /* 0x00000097ff97723e */ /* 0x000fe200024050ff */
[----:B------:R1:W-:Y:S01]  /*a090*/  @P2 STG.E desc[UR36][R4.64+0x3a0], R11 ;  /* 0x0003a00b04002986 */ /* 0x0003e2000c101924 */
[----:B------:R-:W-:-:S03]  /*a0a0*/  ISETP.GT.AND P2, PT, R3, 0xf1, PT ;  /* 0x000000f10300780c */ /* 0x000fc60003f44270 */
[----:B------:R-:W-:Y:S01]  /*a0b0*/  @P0 STG.E desc[UR36][R4.64+0x3a4], R141 ;  /* 0x0003a48d04000986 */ /* 0x000fe2000c101924 */
[----:B------:R-:W-:Y:S01]  /*a0c0*/  ISETP.GT.AND P0, PT, R3, 0xf9, PT ;  /* 0x000000f90300780c */ /* 0x000fe20003f04270 */
[-C--:B------:R-:W-:Y:S01]  /*a0d0*/  FMUL R3, R144, R156.reuse ;  /* 0x0000009c90037220 */ /* 0x080fe20000400000 */
[-C--:B0-----:R-:W-:Y:S01]  /*a0e0*/  FMUL R9, R146, R156.reuse ;  /* 0x0000009c92097220 */ /* 0x081fe20000400000 */
[----:B------:R0:W-:Y:S01]  /*a0f0*/  @P4 STG.E desc[UR36][R6.64+0x3a0], R13 ;  /* 0x0003a00d06004986 */ /* 0x0001e2000c101924 */
[C---:B------:R-:W-:Y:S02]  /*a100*/  ISETP.GT.AND P4, PT, R0.reuse, RZ, P2 ;  /* 0x000000ff0000720c */ /* 0x040fe40001784270 */
[----:B------:R-:W-:Y:S01]  /*a110*/  F2FP.TF32.F32.PACK_B R3, R3 ;  /* 0x00000003ff03723e */ /* 0x000fe200024050ff */
[----:B------:R-:W-:Y:S01]  /*a120*/  @P5 STG.E desc[UR36][R6.64+0x3a4], R143 ;  /* 0x0003a48f06005986 */ /* 0x000fe2000c101924 */
[----:B------:R-:W-:Y:S01]  /*a130*/  ISETP.GT.AND P5, PT, R0, RZ, P3 ;  /* 0x000000ff0000720c */ /* 0x000fe20001fa4270 */
[----:B-1----:R-:W-:Y:S01]  /*a140*/  FMUL R11, R148, R156 ;  /* 0x0000009c940b7220 */ /* 0x002fe20000400000 */
[----:B------:R-:W-:-:S02]  /*a150*/  ISETP.GT.AND P3, PT, R0, 0x8, P3 ;  /* 0x000000080000780c */ /* 0x000fc40001f64270 */
[----:B------:R-:W-:Y:S02]  /*a160*/  ISETP.GT.AND P2, PT, R0, 0x8, P2 ;  /* 0x000000080000780c */ /* 0x000fe40001744270 */
[----:B------:R-:W-:Y:S01]  /*a170*/  F2FP.TF32.F32.PACK_B R9, R9 ;  /* 0x00000009ff09723e */ /* 0x000fe200024050ff */
[----:B0-----:R-:W-:Y:S01]  /*a180*/  FMUL R13, R150, R156 ;  /* 0x0000009c960d7220 */ /* 0x001fe20000400000 */
[----:B------:R-:W-:-:S04]  /*a190*/  F2FP.TF32.F32.PACK_B R11, R11 ;  /* 0x0000000bff0b723e */ /* 0x000fc800024050ff */
[----:B------:R-:W-:Y:S01]  /*a1a0*/  F2FP.TF32.F32.PACK_B R13, R13 ;  /* 0x0000000dff0d723e */ /* 0x000fe200024050ff */
[----:B------:R-:W-:Y:S01]  /*a1b0*/  @P5 STG.E desc[UR36][R4.64+0x3c0], R3 ;  /* 0x0003c00304005986 */ /* 0x000fe2000c101924 */
[C---:B------:R-:W-:Y:S02]  /*a1c0*/  ISETP.GT.AND P5, PT, R0.reuse, RZ, P1 ;  /* 0x000000ff0000720c */ /* 0x040fe40000fa4270 */
[C---:B------:R-:W-:Y:S01]  /*a1d0*/  ISETP.GT.AND P1, PT, R0.reuse, 0x8, P1 ;  /* 0x000000080000780c */ /* 0x040fe20000f24270 */
[----:B------:R-:W-:Y:S01]  /*a1e0*/  @P4 STG.E desc[UR36][R4.64+0x3c4], R145 ;  /* 0x0003c49104004986 */ /* 0x000fe2000c101924 */
[C---:B------:R-:W-:Y:S02]  /*a1f0*/  ISETP.GT.AND P4, PT, R0.reuse, RZ, P0 ;  /* 0x000000ff0000720c */ /* 0x040fe40000784270 */
[----:B------:R-:W-:Y:S01]  /*a200*/  ISETP.GT.AND P0, PT, R0, 0x8, P0 ;  /* 0x000000080000780c */ /* 0x000fe20000704270 */
[----:B------:R-:W-:Y:S04]  /*a210*/  @P3 STG.E desc[UR36][R6.64+0x3c0], R9 ;  /* 0x0003c00906003986 */ /* 0x000fe8000c101924 */
[----:B------:R-:W-:Y:S04]  /*a220*/  @P2 STG.E desc[UR36][R6.64+0x3c4], R147 ;  /* 0x0003c49306002986 */ /* 0x000fe8000c101924 */
[----:B------:R-:W-:Y:S04]  /*a230*/  @P5 STG.E desc[UR36][R4.64+0x3e0], R11 ;  /* 0x0003e00b04005986 */ /* 0x000fe8000c101924 */
[----:B------:R0:W-:Y:S02]  /*a240*/  @P4 STG.E desc[UR36][R4.64+0x3e4], R149 ;  /* 0x0003e49504004986 */ /* 0x0001e4000c101924 */
[----:B0-----:R-:W-:-:S02]  /*a250*/  @P1 IMAD.MOV.U32 R4, RZ, RZ, R6 ;  /* 0x000000ffff041224 */ /* 0x001fc400078e0006 */
[----:B------:R-:W-:-:S05]  /*a260*/  @P1 IMAD.MOV.U32 R5, RZ, RZ, R7 ;  /* 0x000000ffff051224 */ /* 0x000fca00078e0007 */
[----:B------:R0:W-:Y:S04]  /*a270*/  @P1 STG.E desc[UR36][R4.64+0x3e0], R13 ;  /* 0x0003e00d04001986 */ /* 0x0001e8000c101924 */
[----:B------:R0:W-:Y:S02]  /*a280*/  @P0 STG.E desc[UR36][R6.64+0x3e4], R151 ;  /* 0x0003e49706000986 */ /* 0x0001e4000c101924 */
.L_x_293:
[----:B------:R-:W-:Y:S05]  /*a290*/  BSYNC B0 ;  /* 0x0000000000007941 */ /* 0x000fea0003800000 */
.L_x_39:
[----:B------:R-:W-:Y:S01]  /*a2a0*/  ULDC UR4, c[0x0][0xc] ;  /* 0x0000030000047ab9 */ /* 0x000fe20000000800 */
[----:B------:R-:W-:Y:S01]  /*a2b0*/  ULDC UR5, c[0x0][0x10] ;  /* 0x0000040000057ab9 */ /* 0x000fe20000000800 */
[----:B0-----:R-:W0:Y:S01]  /*a2c0*/  LDC R3, c[0x0][0x14] ;  /* 0x00000500ff037b82 */ /* 0x001e220000000800 */
[----:B------:R-:W-:Y:S01]  /*a2d0*/  UIMAD.WIDE.U32 UR4, UR4, UR5, URZ ;  /* 0x00000005040472a5 */ /* 0x000fe2000f8e003f */
[----:B------:R-:W-:Y:S01]  /*a2e0*/  PRMT R0, RZ, 0x7610, R0 ;  /* 0x00007610ff007816 */ /* 0x000fe20000000000 */
[----:B------:R-:W-:Y:S02]  /*a2f0*/  IMAD.MOV.U32 R152, RZ, RZ, -0x1 ;  /* 0xffffffffff987424 */ /* 0x000fe400078e00ff */
[----:B------:R-:W-:Y:S02]  /*a300*/  IMAD.MOV.U32 R153, RZ, RZ, -0x1 ;  /* 0xffffffffff997424 */ /* 0x000fe400078e00ff */
[----:B0-----:R-:W-:-:S04]  /*a310*/  IMAD.WIDE.U32 R16, R3, UR4, R16 ;  /* 0x0000000403107c25 */ /* 0x001fc8000f8e0010 */
[----:B------:R-:W-:Y:S01]  /*a320*/  IMAD R3, R3, UR5, RZ ;  /* 0x0000000503037c24 */ /* 0x000fe2000f8e02ff */
[----:B------:R-:W-:Y:S02]  /*a330*/  ULDC.64 UR4, c[0x0][0x650] ;  /* 0x0001940000047ab9 */ /* 0x000fe40000000a00 */
[----:B------:R-:W-:Y:S01]  /*a340*/  ISETP.GE.U32.AND P0, PT, R16, UR4, PT ;  /* 0x0000000410007c0c */ /* 0x000fe2000bf06070 */
[----:B------:R-:W-:-:S05]  /*a350*/  IMAD.IADD R17, R17, 0x1, R3 ;  /* 0x0000000111117824 */ /* 0x000fca00078e0203 */
[----:B------:R-:W-:-:S13]  /*a360*/  ISETP.GE.U32.AND.EX P0, PT, R17, UR5, PT, P0 ;  /* 0x0000000511007c0c */ /* 0x000fda000bf06100 */
[----:B------:R-:W-:Y:S05]  /*a370*/  @P0 BRA `(.L_x_294) ;  /* 0x0000000400640947 */ /* 0x000fea0003800000 */
[----:B------:R-:W0:Y:S01]  /*a380*/  S2R R12, SR_CTAID.X ;  /* 0x00000000000c7919 */ /* 0x000e220000002500 */
[----:B----4-:R-:W4:Y:S01]  /*a390*/  LDC.64 R10, c[0x0][0x628] ;  /* 0x00018a00ff0a7b82 */ /* 0x010f220000000a00 */
[----:B------:R-:W-:Y:S01]  /*a3a0*/  ULDC UR4, c[0x0][0x150] ;  /* 0x0000540000047ab9 */ /* 0x000fe20000000800 */
[----:B-123--:R-:W-:Y:S01]  /*a3b0*/  IMAD.MOV.U32 R8, RZ, RZ, R16 ;  /* 0x000000ffff087224 */ /* 0x00efe200078e0010 */
[----:B------:R-:W1:Y:S01]  /*a3c0*/  S2R R22, SR_CTAID.Y ;  /* 0x0000000000167919 */ /* 0x000e620000002600 */
[----:B------:R-:W-:-:S04]  /*a3d0*/  IMAD.MOV.U32 R9, RZ, RZ, R17 ;  /* 0x000000ffff097224 */ /* 0x000fc800078e0011 */
[----:B------:R-:W2:Y:S08]  /*a3e0*/  LDC R21, c[0x0][0x144] ;  /* 0x00005100ff157b82 */ /* 0x000eb00000000800 */
[----:B------:R-:W3:Y:S08]  /*a3f0*/  LDC R0, c[0x0][0x630] ;  /* 0x00018c00ff007b82 */ /* 0x000ef00000000800 */
[----:B------:R-:W1:Y:S01]  /*a400*/  LDC.64 R14, c[0x0][0x620] ;  /* 0x00018800ff0e7b82 */ /* 0x000e620000000a00 */
[----:B----4-:R-:W-:-:S04]  /*a410*/  ISETP.NE.U32.AND P0, PT, R10, RZ, PT ;  /* 0x000000ff0a00720c */ /* 0x010fc80003f05070 */
[----:B------:R-:W-:Y:S02]  /*a420*/  ISETP.NE.AND.EX P0, PT, R11, RZ, PT, P0 ;  /* 0x000000ff0b00720c */ /* 0x000fe40003f05300 */
[----:B0-----:R-:W-:-:S05]  /*a430*/  I2FP.F32.U32 R3, R12 ;  /* 0x0000000c00037245 */ /* 0x001fca0000201000 */
[----:B------:R-:W-:-:S04]  /*a440*/  FMUL R3, R3, UR4 ;  /* 0x0000000403037c20 */ /* 0x000fc80008400000 */
[----:B------:R0:W4:Y:S02]  /*a450*/  F2I.U32.TRUNC.NTZ R20, R3 ;  /* 0x0000000300147305 */ /* 0x000124000020f000 */
[----:B--23--:R-:W-:Y:S05]  /*a460*/  @!P0 BRA `(.L_x_295) ;  /* 0x0000000000288947 */ /* 0x00cfea0003800000 */
[----:B0-----:R-:W0:Y:S02]  /*a470*/  LDC R3, c[0x0][0x634] ;  /* 0x00018d00ff037b82 */ /* 0x001e240000000800 */
        /* <DEDUP_REMOVED lines=9> */
.L_x_295:
[----:B------:R-:W2:Y:S01]  /*a510*/  LDC.64 R26, c[0x0][0x640] ;  /* 0x00019000ff1a7b82 */ /* 0x000ea20000000a00 */
[-CC-:B------:R-:W-:Y:S01]  /*a520*/  SHF.R.U64 R153, R8, R0.reuse, R9.reuse ;  /* 0x0000000008997219 */ /* 0x180fe20000001209 */
[----:B----4-:R-:W-:Y:S01]  /*a530*/  IMAD.MOV R20, RZ, RZ, -R20 ;  /* 0x000000ffff147224 */ /* 0x010fe200078e0a14 */
[----:B------:R-:W-:Y:S01]  /*a540*/  SHF.R.U32.HI R0, RZ, R0, R9 ;  /* 0x00000000ff007219 */ /* 0x000fe20000011609 */
[----:B------:R-:W-:Y:S01]  /*a550*/  ULDC UR4, c[0x0][0x154] ;  /* 0x0000550000047ab9 */ /* 0x000fe20000000800 */
[----:B0-----:R-:W-:Y:S01]  /*a560*/  IADD3 R3, P0, RZ, -R153, RZ ;  /* 0x80000099ff037210 */ /* 0x001fe20007f1e0ff */
[----:B------:R-:W-:Y:S02]  /*a570*/  IMAD R21, R21, R20, R12 ;  /* 0x0000001415157224 */ /* 0x000fe400078e020c */
[----:B------:R-:W0:Y:S01]  /*a580*/  LDC R6, c[0x0][0x618] ;  /* 0x00018600ff067b82 */ /* 0x000e220000000800 */
[----:B------:R-:W-:Y:S02]  /*a590*/  IMAD.MOV.U32 R7, RZ, RZ, 0x1 ;  /* 0x00000001ff077424 */ /* 0x000fe400078e00ff */
[----:B------:R-:W-:-:S04]  /*a5a0*/  IMAD.X R5, RZ, RZ, ~R0, P0 ;  /* 0x000000ffff057224 */ /* 0x000fc800000e0e00 */
[-C--:B-1----:R-:W-:Y:S01]  /*a5b0*/  IMAD R0, R5, R14.reuse, RZ ;  /* 0x0000000e05007224 */ /* 0x082fe200078e02ff */
[----:B------:R-:W1:Y:S01]  /*a5c0*/  LDC R8, c[0x0][0x608] ;  /* 0x00018200ff087b82 */ /* 0x000e620000000800 */
[----:B------:R-:W-:-:S04]  /*a5d0*/  IMAD.WIDE.U32 R4, R3, R14, R16 ;  /* 0x0000000e03047225 */ /* 0x000fc800078e0010 */
[----:B------:R-:W-:Y:S01]  /*a5e0*/  IMAD R3, R3, R15, R0 ;  /* 0x0000000f03037224 */ /* 0x000fe200078e0200 */
[----:B------:R-:W-:Y:S02]  /*a5f0*/  I2FP.F32.U32 R0, R22 ;  /* 0x0000001600007245 */ /* 0x000fe40000201000 */
[----:B-----5:R-:W3:Y:S01]  /*a600*/  LDC R24, c[0x0][0x658] ;  /* 0x00019600ff187b82 */ /* 0x020ee20000000800 */
[----:B------:R-:W-:Y:S01]  /*a610*/  IMAD.IADD R3, R5, 0x1, R3 ;  /* 0x0000000105037824 */ /* 0x000fe200078e0203 */
[----:B--2---:R-:W-:Y:S01]  /*a620*/  ISETP.NE.U32.AND P0, PT, R26, RZ, PT ;  /* 0x000000ff1a00720c */ /* 0x004fe20003f05070 */
[----:B------:R-:W-:Y:S01]  /*a630*/  FMUL R0, R0, UR4 ;  /* 0x0000000400007c20 */ /* 0x000fe20008400000 */
[----:B------:R-:W-:Y:S02]  /*a640*/  IMAD.MOV.U32 R5, RZ, RZ, -0x1 ;  /* 0xffffffffff057424 */ /* 0x000fe400078e00ff */
[----:B------:R-:W-:Y:S01]  /*a650*/  ISETP.NE.AND.EX P0, PT, R27, RZ, PT, P0 ;  /* 0x000000ff1b00720c */ /* 0x000fe20003f05300 */
[----:B------:R2:W4:Y:S01]  /*a660*/  F2I.U32.TRUNC.NTZ R13, R0 ;  /* 0x00000000000d7305 */ /* 0x000522000020f000 */
[----:B------:R-:W2:Y:S01]  /*a670*/  LDC R15, c[0x0][0x148] ;  /* 0x00005200ff0f7b82 */ /* 0x000ea20000000800 */
[----:B0-----:R-:W-:-:S02]  /*a680*/  SHF.R.U64 R12, R4, R6, R3 ;  /* 0x00000006040c7219 */ /* 0x001fc40000001203 */
[----:B------:R-:W-:-:S05]  /*a690*/  SHF.R.U32.HI R3, RZ, R6, R3 ;  /* 0x00000006ff037219 */ /* 0x000fca0000011603 */
[----:B------:R-:W0:Y:S01]  /*a6a0*/  LDC R20, c[0x0][0x600] ;  /* 0x00018000ff147b82 */ /* 0x000e220000000800 */
[-CC-:B-1----:R-:W-:Y:S02]  /*a6b0*/  SHF.R.U64 R10, R12, R8.reuse, R3.reuse ;  /* 0x000000080c0a7219 */ /* 0x182fe40000001203 */
[----:B------:R-:W-:-:S05]  /*a6c0*/  SHF.R.U32.HI R3, RZ, R8, R3 ;  /* 0x00000008ff037219 */ /* 0x000fca0000011603 */
[----:B------:R-:W1:Y:S01]  /*a6d0*/  LDC R25, c[0x0][0x648] ;  /* 0x00019200ff197b82 */ /* 0x000e620000000800 */
[-C--:B---3--:R-:W-:Y:S02]  /*a6e0*/  SHF.L.U32 R4, R5, R24.reuse, RZ ;  /* 0x0000001805047219 */ /* 0x088fe400000006ff */
[--C-:B------:R-:W-:Y:S02]  /*a6f0*/  SHF.R.U64 R14, R10, R24, R3.reuse ;  /* 0x000000180a0e7219 */ /* 0x100fe40000001203 */
[----:B------:R-:W-:Y:S02]  /*a700*/  LOP3.LUT R23, RZ, R4, RZ, 0x33, !PT ;  /* 0x00000004ff177212 */ /* 0x000fe400078e33ff */
[-C--:B------:R-:W-:Y:S01]  /*a710*/  SHF.R.U32.HI R5, RZ, R24.reuse, R3 ;  /* 0x00000018ff057219 */ /* 0x080fe20000011603 */
[----:B------:R-:W3:Y:S01]  /*a720*/  LDC R28, c[0x0][0x638] ;  /* 0x00018e00ff1c7b82 */ /* 0x000ee20000000800 */
[----:B------:R-:W-:Y:S01]  /*a730*/  SHF.L.U32 R154, R7, R24, RZ ;  /* 0x00000018079a7219 */ /* 0x000fe200000006ff */
[----:B------:R-:W-:-:S06]  /*a740*/  IMAD.MOV.U32 R4, RZ, RZ, R14 ;  /* 0x000000ffff047224 */ /* 0x000fcc00078e000e */
[----:B------:R-:W0:Y:S01]  /*a750*/  LDC R29, c[0x0][0x610] ;  /* 0x00018400ff1d7b82 */ /* 0x000e220000000800 */
[----:B----4-:R-:W-:Y:S05]  /*a760*/  @!P0 BRA `(.L_x_296) ;  /* 0x0000000000288947 */ /* 0x010fea0003800000 */
[----:B------:R-:W4:Y:S02]  /*a770*/  LDC R3, c[0x0][0x64c] ;  /* 0x00019300ff037b82 */ /* 0x000f240000000800 */
[----:B----4-:R-:W-:-:S05]  /*a780*/  IADD3 R3, P0, R14, R3, RZ ;  /* 0x000000030e037210 */ /* 0x010fca0007f1e0ff */
        /* <DEDUP_REMOVED lines=8> */
.L_x_296:
[----:B------:R-:W-:Y:S01]  /*a810*/  ISETP.NE.AND P0, PT, R2, 0x1, PT ;  /* 0x000000010200780c */ /* 0x000fe20003f05270 */
[----:B0-----:R-:W-:Y:S01]  /*a820*/  VIADD R7, R20, 0xffffffff ;  /* 0xffffffff14077836 */ /* 0x001fe20000000000 */
[----:B-12---:R-:W-:Y:S01]  /*a830*/  SHF.R.U64 R0, R4, R25, R5 ;  /* 0x0000001904007219 */ /* 0x006fe20000001205 */
[----:B------:R-:W-:Y:S01]  /*a840*/  IMAD.MOV R13, RZ, RZ, -R13 ;  /* 0x000000ffff0d7224 */ /* 0x000fe200078e0a0d */
[----:B------:R-:W-:Y:S01]  /*a850*/  LOP3.LUT R5, R10, R23, RZ, 0xc0, !PT ;  /* 0x000000170a057212 */ /* 0x000fe200078ec0ff */
[----:B------:R-:W-:Y:S02]  /*a860*/  IMAD.MOV.U32 R4, RZ, RZ, 0x1 ;  /* 0x00000001ff047424 */ /* 0x000fe400078e00ff */
[----:B------:R-:W-:Y:S02]  /*a870*/  IMAD.MOV R3, RZ, RZ, -R0 ;  /* 0x000000ffff037224 */ /* 0x000fe400078e0a00 */
[----:B------:R-:W-:Y:S01]  /*a880*/  IMAD R154, R154, R0, R5 ;  /* 0x000000009a9a7224 */ /* 0x000fe200078e0205 */
[----:B------:R-:W-:Y:S01]  /*a890*/  LOP3.LUT R5, R12, R7, RZ, 0xc0, !PT ;  /* 0x000000070c057212 */ /* 0x000fe200078ec0ff */
[----:B---3--:R-:W-:-:S02]  /*a8a0*/  IMAD R0, R3, R28, R14 ;  /* 0x0000001c03007224 */ /* 0x008fc400078e020e */
[----:B------:R-:W-:Y:S02]  /*a8b0*/  @P0 IMAD R21, R15, R13, R22 ;  /* 0x0000000d0f150224 */ /* 0x000fe400078e0216 */
[----:B------:R-:W-:Y:S01]  /*a8c0*/  IMAD R3, R0, R20, R5 ;  /* 0x0000001400037224 */ /* 0x000fe200078e0205 */
[----:B------:R-:W-:Y:S01]  /*a8d0*/  PRMT R0, R4, 0x7610, R0 ;  /* 0x0000761004007816 */ /* 0x000fe20000000000 */
[----:B------:R-:W-:-:S05]  /*a8e0*/  IMAD R154, R154, R29, R21 ;  /* 0x0000001d9a9a7224 */ /* 0x000fca00078e0215 */
[----:B------:R-:W-:Y:S02]  /*a8f0*/  SEL R152, R3, R154, !P0 ;  /* 0x0000009a03987207 */ /* 0x000fe40004000000 */
[----:B------:R-:W-:-:S07]  /*a900*/  SEL R154, R154, R3, !P0 ;  /* 0x000000039a9a7207 */ /* 0x000fce0004000000 */
.L_x_294:
[----:B------:R-:W-:-:S13]  /*a910*/  LOP3.LUT P0, RZ, R0, 0xff, RZ, 0xc0, !PT ;  /* 0x000000ff00ff7812 */ /* 0x000fda000780c0ff */
[----:B------:R-:W-:Y:S05]  /*a920*/  @P0 BRA `(.L_x_297) ;  /* 0xffffff6400800947 */ /* 0x000fea000383ffff */
[----:B------:R-:W-:Y:S05]  /*a930*/  EXIT ;  /* 0x000000000000794d */ /* 0x000fea0003800000 */
.L_x_3:
[----:B0-----:R-:W-:Y:S01]  /*a940*/  ULDC.64 UR4, c[0x0][0x650] ;  /* 0x0001940000047ab9 */ /* 0x001fe20000000a00 */
        /* <DEDUP_REMOVED lines=25> */
.L_x_299:
[-CC-:B------:R-:W-:Y:S01]  /*aae0*/  SHF.R.U64 R29, R10, R14.reuse, R11.reuse ;  /* 0x0000000e0a1d7219 */ /* 0x180fe2000000120b */
[----:B------:R-:W0:Y:S01]  /*aaf0*/  LDC.64 R22, c[0x0][0x640] ;  /* 0x00019000ff167b82 */ /* 0x000e220000000a00 */
[----:B------:R-:W-:Y:S01]  /*ab00*/  SHF.R.U32.HI R5, RZ, R14, R11 ;  /* 0x0000000eff057219 */ /* 0x000fe2000001160b */
[----:B------:R-:W-:Y:S01]  /*ab10*/  ULDC UR4, c[0x0][0x150] ;  /* 0x0000540000047ab9 */ /* 0x000fe20000000800 */
[----:B------:R-:W-:Y:S02]  /*ab20*/  IADD3 R9, P0, RZ, -R29, RZ ;  /* 0x8000001dff097210 */ /* 0x000fe40007f1e0ff */
[----:B------:R-:W-:-:S03]  /*ab30*/  I2FP.F32.U32 R6, R4 ;  /* 0x0000000400067245 */ /* 0x000fc60000201000 */
[----:B------:R-:W1:Y:S01]  /*ab40*/  LDC R12, c[0x0][0x618] ;  /* 0x00018600ff0c7b82 */ /* 0x000e620000000800 */
[----:B------:R-:W-:Y:S02]  /*ab50*/  IMAD.X R5, RZ, RZ, ~R5, P0 ;  /* 0x000000ffff057224 */ /* 0x000fe400000e0e05 */
[----:B------:R-:W-:Y:S01]  /*ab60*/  FMUL R11, R6, UR4 ;  /* 0x00000004060b7c20 */ /* 0x000fe20008400000 */
[----:B------:R-:W-:Y:S01]  /*ab70*/  IMAD.WIDE.U32 R6, R9, R20, R16 ;  /* 0x0000001409067225 */ /* 0x000fe200078e0010 */
[----:B------:R-:W-:-:S03]  /*ab80*/  ULDC UR4, c[0x0][0x154] ;  /* 0x0000550000047ab9 */ /* 0x000fc60000000800 */
[----:B------:R-:W-:Y:S01]  /*ab90*/  IMAD R8, R5, R20, RZ ;  /* 0x0000001405087224 */ /* 0x000fe200078e02ff */
[----:B------:R-:W2:Y:S01]  /*aba0*/  LDC R13, c[0x0][0x144] ;  /* 0x00005100ff0d7b82 */ /* 0x000ea20000000800 */
[----:B------:R-:W3:Y:S02]  /*abb0*/  F2I.U32.TRUNC.NTZ R11, R11 ;  /* 0x0000000b000b7305 */ /* 0x000ee4000020f000 */
[----:B------:R-:W-:Y:S02]  /*abc0*/  IMAD R5, R9, R21, R8 ;  /* 0x0000001509057224 */ /* 0x000fe400078e0208 */
[----:B------:R-:W-:Y:S02]  /*abd0*/  IMAD.MOV.U32 R8, RZ, RZ, -0x1 ;  /* 0xffffffffff087424 */ /* 0x000fe400078e00ff */
[----:B------:R-:W-:Y:S01]  /*abe0*/  IMAD.IADD R5, R7, 0x1, R5 ;  /* 0x0000000107057824 */ /* 0x000fe200078e0205 */
[----:B------:R-:W4:Y:S01]  /*abf0*/  LDC R20, c[0x0][0x608] ;  /* 0x00018200ff147b82 */ /* 0x000f220000000800 */
[----:B------:R-:W-:-:S02]  /*ac00*/  I2FP.F32.U32 R7, R3 ;  /* 0x0000000300077245 */ /* 0x000fc40000201000 */
[----:B0-----:R-:W-:-:S03]  /*ac10*/  ISETP.NE.U32.AND P0, PT, R22, RZ, PT ;  /* 0x000000ff1600720c */ /* 0x001fc60003f05070 */
[----:B------:R-:W-:Y:S01]  /*ac20*/  FMUL R7, R7, UR4 ;  /* 0x0000000407077c20 */ /* 0x000fe20008400000 */
[----:B------:R-:W-:Y:S01]  /*ac30*/  ISETP.NE.AND.EX P0, PT, R23, RZ, PT, P0 ;  /* 0x000000ff1700720c */ /* 0x000fe20003f05300 */
[----:B------:R-:W0:Y:S01]  /*ac40*/  LDC R9, c[0x0][0x658] ;  /* 0x00019600ff097b82 */ /* 0x000e220000000800 */
[-C--:B-1----:R-:W-:Y:S01]  /*ac50*/  SHF.R.U64 R10, R6, R12.reuse, R5 ;  /* 0x0000000c060a7219 */ /* 0x082fe20000001205 */
[----:B---3--:R-:W-:Y:S01]  /*ac60*/  IMAD.MOV R6, RZ, RZ, -R11 ;  /* 0x000000ffff067224 */ /* 0x008fe200078e0a0b */
[----:B------:R-:W-:Y:S02]  /*ac70*/  SHF.R.U32.HI R5, RZ, R12, R5 ;  /* 0x0000000cff057219 */ /* 0x000fe40000011605 */
[----:B------:R1:W3:Y:S03]  /*ac80*/  F2I.U32.TRUNC.NTZ R12, R7 ;  /* 0x00000007000c7305 */ /* 0x0002e6000020f000 */
[----:B------:R-:W1:Y:S01]  /*ac90*/  LDC R14, c[0x0][0x148] ;  /* 0x00005200ff0e7b82 */ /* 0x000e620000000800 */
[----:B--2---:R-:W-:-:S02]  /*aca0*/  IMAD R31, R13, R6, R4 ;  /* 0x000000060d1f7224 */ /* 0x004fc400078e0204 */
[----:B------:R-:W-:-:S05]  /*acb0*/  IMAD.MOV.U32 R6, RZ, RZ, 0x1 ;  /* 0x00000001ff067424 */ /* 0x000fca00078e00ff */
[----:B------:R-:W2:Y:S01]  /*acc0*/  LDC R21, c[0x0][0x600] ;  /* 0x00018000ff157b82 */ /* 0x000ea20000000800 */
[-CC-:B----4-:R-:W-:Y:S02]  /*acd0*/  SHF.R.U64 R13, R10, R20.reuse, R5.reuse ;  /* 0x000000140a0d7219 */ /* 0x190fe40000001205 */
[----:B------:R-:W-:-:S05]  /*ace0*/  SHF.R.U32.HI R4, RZ, R20, R5 ;  /* 0x00000014ff047219 */ /* 0x000fca0000011605 */
[----:B------:R-:W4:Y:S01]  /*acf0*/  LDC R24, c[0x0][0x648] ;  /* 0x00019200ff187b82 */ /* 0x000f220000000800 */
[-CC-:B0-----:R-:W-:Y:S02]  /*ad00*/  SHF.R.U64 R15, R13, R9.reuse, R4.reuse ;  /* 0x000000090d0f7219 */ /* 0x181fe40000001204 */
[-C--:B------:R-:W-:Y:S02]  /*ad10*/  SHF.L.U32 R8, R8, R9.reuse, RZ ;  /* 0x0000000908087219 */ /* 0x080fe400000006ff */
[-C--:B------:R-:W-:Y:S01]  /*ad20*/  SHF.R.U32.HI R5, RZ, R9.reuse, R4 ;  /* 0x00000009ff057219 */ /* 0x080fe20000011604 */
[----:B------:R-:W-:Y:S01]  /*ad30*/  IMAD.MOV.U32 R4, RZ, RZ, R15 ;  /* 0x000000ffff047224 */ /* 0x000fe200078e000f */
[----:B------:R-:W-:Y:S01]  /*ad40*/  SHF.L.U32 R20, R6, R9, RZ ;  /* 0x0000000906147219 */ /* 0x000fe200000006ff */
[----:B------:R-:W0:Y:S01]  /*ad50*/  LDC R25, c[0x0][0x638] ;  /* 0x00018e00ff197b82 */ /* 0x000e220000000800 */
[----:B------:R-:W-:-:S07]  /*ad60*/  LOP3.LUT R26, RZ, R8, RZ, 0x33, !PT ;  /* 0x00000008ff1a7212 */ /* 0x000fce00078e33ff */
[----:B------:R-:W0:Y:S01]  /*ad70*/  LDC R27, c[0x0][0x610] ;  /* 0x00018400ff1b7b82 */ /* 0x000e220000000800 */
[----:B-1-3--:R-:W-:Y:S05]  /*ad80*/  @!P0 BRA `(.L_x_300) ;  /* 0x0000000000288947 */ /* 0x00afea0003800000 */
[----:B------:R-:W1:Y:S02]  /*ad90*/  LDC R4, c[0x0][0x64c] ;  /* 0x00019300ff047b82 */ /* 0x000e640000000800 */
[----:B-1----:R-:W-:-:S05]  /*ada0*/  IADD3 R9, P0, R15, R4, RZ ;  /* 0x000000040f097210 */ /* 0x002fca0007f1e0ff */
        /* <DEDUP_REMOVED lines=8> */
.L_x_300:
[----:B------:R-:W-:Y:S01]  /*ae30*/  ISETP.NE.AND P0, PT, R2, 0x1, PT ;  /* 0x000000010200780c */ /* 0x000fe20003f05270 */
[----:B--2---:R-:W-:Y:S01]  /*ae40*/  VIADD R7, R21, 0xffffffff ;  /* 0xffffffff15077836 */ /* 0x004fe20000000000 */
[----:B----4-:R-:W-:Y:S01]  /*ae50*/  SHF.R.U64 R5, R4, R24, R5 ;  /* 0x0000001804057219 */ /* 0x010fe20000001205 */
[----:B------:R-:W-:Y:S01]  /*ae60*/  IMAD.MOV R12, RZ, RZ, -R12 ;  /* 0x000000ffff0c7224 */ /* 0x000fe200078e0a0c */
[----:B------:R-:W-:Y:S02]  /*ae70*/  LOP3.LUT R4, R13, R26, RZ, 0xc0, !PT ;  /* 0x0000001a0d047212 */ /* 0x000fe400078ec0ff */
[----:B------:R-:W-:Y:S01]  /*ae80*/  LOP3.LUT R10, R10, R7, RZ, 0xc0, !PT ;  /* 0x000000070a0a7212 */ /* 0x000fe200078ec0ff */
[----:B------:R-:W-:Y:S02]  /*ae90*/  IMAD.MOV R6, RZ, RZ, -R5 ;  /* 0x000000ffff067224 */ /* 0x000fe400078e0a05 */
[----:B------:R-:W-:-:S04]  /*aea0*/  IMAD R4, R20, R5, R4 ;  /* 0x0000000514047224 */ /* 0x000fc800078e0204 */
[----:B------:R-:W-:Y:S02]  /*aeb0*/  @P0 IMAD R31, R14, R12, R3 ;  /* 0x0000000c0e1f0224 */ /* 0x000fe400078e0203 */
[----:B0-----:R-:W-:Y:S02]  /*aec0*/  IMAD R3, R6, R25, R15 ;  /* 0x0000001906037224 */ /* 0x001fe400078e020f */
[----:B------:R-:W-:Y:S02]  /*aed0*/  IMAD R31, R4, R27, R31 ;  /* 0x0000001b041f7224 */ /* 0x000fe400078e021f */
[----:B------:R-:W-:Y:S02]  /*aee0*/  IMAD R4, R3, R21, R10 ;  /* 0x0000001503047224 */ /* 0x000fe400078e020a */
[----:B------:R-:W-:-:S03]  /*aef0*/  IMAD.MOV.U32 R6, RZ, RZ, 0x1 ;  /* 0x00000001ff067424 */ /* 0x000fc600078e00ff */
[----:B------:R-:W-:Y:S02]  /*af00*/  SEL R30, R4, R31, !P0 ;  /* 0x0000001f041e7207 */ /* 0x000fe40004000000 */
[----:B------:R-:W-:-:S07]  /*af10*/  SEL R31, R31, R4, !P0 ;  /* 0x000000041f1f7207 */ /* 0x000fce0004000000 */
.L_x_298:
[----:B------:R-:W-:-:S08]  /*af20*/  NOP ;  /* 0x0000000000007918 */ /* 0x000fd00000000000 */
[----:B------:R-:W0:-:S00]  /*af30*/  USETMAXREG.DEALLOC.CTAPOOL 0x28 ;  /* 0x00000028000079c8 */ /* 0x000e0000080e0500 */
[----:B0-----:R-:W-:-:S13]  /*af40*/  ISETP.NE.AND P0, PT, R0, RZ, PT ;  /* 0x000000ff0000720c */ /* 0x001fda0003f05270 */
[----:B------:R-:W-:Y:S05]  /*af50*/  @P0 EXIT ;  /* 0x000000000000094d */ /* 0x000fea0003800000 */
[----:B------:R-:W-:Y:S01]  /*af60*/  LOP3.LUT P0, RZ, R6, 0xff, RZ, 0xc0, !PT ;  /* 0x000000ff06ff7812 */ /* 0x000fe2000780c0ff */
[----:B------:R-:W-:Y:S02]  /*af70*/  IMAD.MOV.U32 R27, RZ, RZ, 0x1 ;  /* 0x00000001ff1b7424 */ /* 0x000fe400078e00ff */
[----:B------:R-:W-:-:S10]  /*af80*/  IMAD.MOV.U32 R28, RZ, RZ, RZ ;  /* 0x000000ffff1c7224 */ /* 0x000fd400078e00ff */
[----:B------:R-:W-:Y:S05]  /*af90*/  @!P0 BRA `(.L_x_301) ;  /* 0x0000001400108947 */ /* 0x000fea0003800000 */
[----:B------:R-:W0:Y:S01]  /*afa0*/  LDC R0, c[0x0][0x28c] ;  /* 0x0000a300ff007b82 */ /* 0x000e220000000800 */
[----:B------:R-:W-:Y:S01]  /*afb0*/  ULDC UR37, c[0x0][0x658] ;  /* 0x0001960000257ab9 */ /* 0x000fe20000000800 */
[----:B------:R-:W-:Y:S01]  /*afc0*/  UMOV UR5, 0xffffffff ;  /* 0xffffffff00057882 */ /* 0x000fe20000000000 */
[----:B------:R-:W-:Y:S01]  /*afd0*/  ULDC UR4, c[0x0][0xc] ;  /* 0x0000030000047ab9 */ /* 0x000fe20000000800 */
[----:B------:R-:W-:Y:S01]  /*afe0*/  USHF.L.U32 UR38, UR5, UR37, URZ ;  /* 0x0000002505267299 */ /* 0x000fe2000800063f */
[C---:B------:R-:W-:Y:S01]  /*aff0*/  LOP3.LUT P1, RZ, R18.reuse, 0x7f, RZ, 0xc0, !PT ;  /* 0x0000007f12ff7812 */ /* 0x040fe2000782c0ff */
[----:B------:R-:W-:Y:S01]  /*b000*/  UMOV UR6, 0x1 ;  /* 0x0000000100067882 */ /* 0x000fe20000000000 */
[----:B------:R-:W-:Y:S01]  /*b010*/  LOP3.LUT P0, RZ, R18, 0x1f, RZ, 0xc0, !PT ;  /* 0x0000001f12ff7812 */ /* 0x000fe2000780c0ff */
[----:B------:R-:W-:Y:S01]  /*b020*/  ULDC UR5, c[0x0][0x10] ;  /* 0x0000040000057ab9 */ /* 0x000fe20000000800 */
[----:B------:R-:W-:Y:S01]  /*b030*/  USHF.L.U32 UR37, UR6, UR37, URZ ;  /* 0x0000002506257299 */ /* 0x000fe2000800063f */
[----:B------:R-:W-:Y:S01]  /*b040*/  BSSY B7, `(.L_x_301) ;  /* 0x0000139000077945 */ /* 0x000fe20003800000 */
[----:B------:R-:W-:Y:S01]  /*b050*/  UIMAD.WIDE.U32 UR4, UR4, UR5, URZ ;  /* 0x00000005040472a5 */ /* 0x000fe2000f8e003f */
[----:B------:R-:W-:Y:S01]  /*b060*/  PLOP3.LUT P0, PT, P0, P1, PT, 0x8a, 0x0 ;  /* 0x000000000000781c */ /* 0x000fe20000703172 */
[----:B------:R-:W-:Y:S01]  /*b070*/  ULDC UR6, c[0x0][0x14] ;  /* 0x0000050000067ab9 */ /* 0x000fe20000000800 */
[----:B------:R-:W-:Y:S01]  /*b080*/  P2R R4, PR, RZ, 0x2 ;  /* 0x00000002ff047803 */ /* 0x000fe20000000000 */
[----:B------:R-:W-:Y:S01]  /*b090*/  UIMAD.WIDE.U32 UR54, UR4, UR6, URZ ;  /* 0x00000006043672a5 */ /* 0x000fe2000f8e003f */
[----:B------:R-:W-:Y:S01]  /*b0a0*/  IMAD.MOV.U32 R24, RZ, RZ, 0x1 ;  /* 0x00000001ff187424 */ /* 0x000fe200078e00ff */
[----:B------:R-:W-:Y:S01]  /*b0b0*/  UIMAD UR45, UR5, UR6, URZ ;  /* 0x00000006052d72a4 */ /* 0x000fe2000f8e023f */
[----:B------:R-:W-:Y:S01]  /*b0c0*/  LOP3.LUT R26, R19, 0x2, RZ, 0xfc, !PT ;  /* 0x00000002131a7812 */ /* 0x000fe200078efcff */
[----:B------:R-:W-:Y:S01]  /*b0d0*/  IMAD.MOV.U32 R27, RZ, RZ, 0x1 ;  /* 0x00000001ff1b7424 */ /* 0x000fe200078e00ff */
[----:B------:R-:W-:Y:S01]  /*b0e0*/  P2R R32, PR, RZ, 0x1 ;  /* 0x00000001ff207803 */ /* 0x000fe20000000000 */
[----:B------:R-:W-:Y:S01]  /*b0f0*/  IMAD.MOV.U32 R28, RZ, RZ, RZ ;  /* 0x000000ffff1c7224 */ /* 0x000fe200078e00ff */
[----:B------:R-:W-:Y:S01]  /*b100*/  ULDC UR39, c[0x0][0x600] ;  /* 0x0001800000277ab9 */ /* 0x000fe20000000800 */
[----:B------:R-:W-:Y:S01]  /*b110*/  ULOP3.LUT UR38, URZ, UR38, URZ, 0x33, !UPT ;  /* 0x000000263f267292 */ /* 0x000fe2000f8e333f */
[----:B0-----:R-:W-:Y:S01]  /*b120*/  VIADD R0, R0, 0x1f ;  /* 0x0000001f00007836 */ /* 0x001fe20000000000 */
[----:B------:R-:W-:-:S02]  /*b130*/  UIADD3 UR39, UR39, -0x1, URZ ;  /* 0xffffffff27277890 */ /* 0x000fc4000fffe03f */
[----:B------:R-:W-:Y:S02]  /*b140*/  UIADD3 UR45, UR55, UR45, URZ ;  /* 0x0000002d372d7290 */ /* 0x000fe4000fffe03f */
[----:B------:R-:W-:Y:S01]  /*b150*/  SHF.R.S32.HI R3, RZ, 0x1f, R0 ;  /* 0x0000001fff037819 */ /* 0x000fe20000011400 */
[----:B------:R-:W-:-:S03]  /*b160*/  ULDC.64 UR46, c[0x0][0x198] ;  /* 0x00006600002e7ab9 */ /* 0x000fc60000000a00 */
[----:B------:R-:W-:-:S04]  /*b170*/  LEA.HI R3, R3, R0, RZ, 0x5 ;  /* 0x0000000003037211 */ /* 0x000fc800078f28ff */
[----:B------:R-:W-:-:S05]  /*b180*/  SHF.R.S32.HI R25, RZ, 0x5, R3 ;  /* 0x00000005ff197819 */ /* 0x000fca0000011403 */
[----:B------:R-:W-:-:S07]  /*b190*/  VIADD R23, R25, 0x1 ;  /* 0x0000000119177836 */ /* 0x000fce0000000000 */
.L_x_315:
[----:B------:R-:W-:-:S03]  /*b1a0*/  UMOV UR4, 0xffffffff ;  /* 0xffffffff00047882 */ /* 0x000fc60000000000 */
[----:B------:R-:W-:Y:S05]  /*b1b0*/  BRA.DIV UR4, `(.L_x_302) ;  /* 0x0000001604a07947 */ /* 0x000fea000b800000 */
[----:B------:R-:W-:-:S13]  /*b1c0*/  ELECT P6, URZ, PT ;  /* 0x00000000003f782f */ /* 0x000fda00038c0000 */
.L_x_328:
[----:B------:R-:W-:Y:S04]  /*b1d0*/  BSSY B6, `(.L_x_303) ;  /* 0x00000ad000067945 */ /* 0x000fe80003800000 */
[----:B------:R-:W-:Y:S05]  /*b1e0*/  @!P6 BRA `(.L_x_304) ;  /* 0x0000000800ace947 */ /* 0x000fea0003800000 */
[----:B------:R-:W0:Y:S01]  /*b1f0*/  S2R R3, SR_CgaCtaId ;  /* 0x0000000000037919 */ /* 0x000e220000008800 */
[----:B------:R-:W-:-:S04]  /*b200*/  MOV R22, 0x400 ;  /* 0x0000040000167802 */ /* 0x000fc80000000f00 */
[----:B0-----:R-:W-:-:S05]  /*b210*/  LEA R22, R3, R22, 0x18 ;  /* 0x0000001603167211 */ /* 0x001fca00078ec0ff */
[----:B------:R-:W-:-:S05]  /*b220*/  VIADD R0, R22, 0x800 ;  /* 0x0000080016007836 */ /* 0x000fca0000000000 */
[----:B------:R-:W-:-:S13]  /*b230*/  LOP3.LUT P0, RZ, R0, 0x9f, RZ, 0xc0, !PT ;  /* 0x0000009f00ff7812 */ /* 0x000fda000780c0ff */
[----:B------:R-:W-:Y:S05]  /*b240*/  @!P0 BRA `(.L_x_305) ;  /* 0x0000000000408947 */ /* 0x000fea0003800000 */
[----:B------:R-:W-:Y:S01]  /*b250*/  MOV R14, 0x0 ;  /* 0x00000000000e7802 */ /* 0x000fe20000000f00 */
[----:B------:R-:W-:Y:S01]  /*b260*/  ULDC.64 UR4, c[0x4][0x70] ;  /* 0x01001c0000047ab9 */ /* 0x000fe20000000a00 */
[----:B------:R-:W-:Y:S01]  /*b270*/  ULDC.64 UR6, c[0x4][0x8] ;  /* 0x0100020000067ab9 */ /* 0x000fe20000000a00 */
[----:B------:R-:W-:Y:S02]  /*b280*/  IMAD.U32 R4, RZ, RZ, UR4 ;  /* 0x00000004ff047e24 */ /* 0x000fe4000f8e00ff */
[----:B------:R-:W-:Y:S01]  /*b290*/  IMAD.U32 R5, RZ, RZ, UR5 ;  /* 0x00000005ff057e24 */ /* 0x000fe2000f8e00ff */
[----:B------:R-:W0:Y:S01]  /*b2a0*/  LDC.64 R14, c[0x4][R14] ;  /* 0x010000000e0e7b82 */ /* 0x000e220000000a00 */
[----:B------:R-:W-:Y:S01]  /*b2b0*/  ULDC.64 UR4, c[0x4][0x78] ;  /* 0x01001e0000047ab9 */ /* 0x000fe20000000a00 */
[----:B------:R-:W-:Y:S02]  /*b2c0*/  IMAD.U32 R10, RZ, RZ, UR6 ;  /* 0x00000006ff0a7e24 */ /* 0x000fe4000f8e00ff */
[----:B------:R-:W-:-:S02]  /*b2d0*/  IMAD.U32 R6, RZ, RZ, UR4 ;  /* 0x00000004ff067e24 */ /* 0x000fc4000f8e00ff */
[----:B------:R-:W-:Y:S02]  /*b2e0*/  IMAD.U32 R7, RZ, RZ, UR5 ;  /* 0x00000005ff077e24 */ /* 0x000fe4000f8e00ff */
[----:B------:R-:W-:Y:S02]  /*b2f0*/  IMAD.U32 R11, RZ, RZ, UR7 ;  /* 0x00000007ff0b7e24 */ /* 0x000fe4000f8e00ff */
[----:B------:R-:W-:Y:S02]  /*b300*/  IMAD.MOV.U32 R8, RZ, RZ, 0x70 ;  /* 0x00000070ff087424 */ /* 0x000fe400078e00ff */
[----:B------:R-:W-:Y:S02]  /*b310*/  IMAD.MOV.U32 R12, RZ, RZ, 0x1 ;  /* 0x00000001ff0c7424 */ /* 0x000fe400078e00ff */
[----:B------:R-:W-:-:S07]  /*b320*/  IMAD.MOV.U32 R13, RZ, RZ, RZ ;  /* 0x000000ffff0d7224 */ /* 0x000fce00078e00ff */
[----:B------:R-:W-:-:S07]  /*b330*/  LEPC R20, `(.L_x_305) ;  /* 0x000000001014794e */ /* 0x000fce0000000000 */
[----:B0-----:R-:W-:Y:S05]  /*b340*/  CALL.ABS.NOINC R14 ;  /* 0x000000000e007343 */ /* 0x001fea0003c00000 */
.L_x_305:
        /* <DEDUP_REMOVED lines=19> */
.L_x_306:
[----:B------:R-:W0:Y:S02]  /*b480*/  LDC R0, c[0x0][0x28c] ;  /* 0x0000a300ff007b82 */ /* 0x000e240000000800 */
[----:B0-----:R-:W-:-:S13]  /*b490*/  ISETP.GE.AND P0, PT, R0, 0x1, PT ;  /* 0x000000010000780c */ /* 0x001fda0003f06270 */
[----:B------:R-:W-:Y:S05]  /*b4a0*/  @!P0 BRA `(.L_x_304) ;  /* 0x0000000400fc8947 */ /* 0x000fea0003800000 */
[----:B------:R-:W-:Y:S02]  /*b4b0*/  IMAD.SHL.U32 R31, R31, 0x80, RZ ;  /* 0x000000801f1f7824 */ /* 0x000fe400078e00ff */
[----:B------:R-:W-:Y:S02]  /*b4c0*/  IMAD.SHL.U32 R30, R30, 0x100, RZ ;  /* 0x000001001e1e7824 */ /* 0x000fe400078e00ff */
[----:B------:R-:W-:Y:S02]  /*b4d0*/  IMAD.MOV.U32 R6, RZ, RZ, RZ ;  /* 0x000000ffff067224 */ /* 0x000fe400078e00ff */
[----:B------:R-:W-:Y:S02]  /*b4e0*/  IMAD.MOV.U32 R0, RZ, RZ, R23 ;  /* 0x000000ffff007224 */ /* 0x000fe400078e0017 */
[----:B------:R-:W-:Y:S02]  /*b4f0*/  IMAD.MOV.U32 R3, RZ, RZ, R27 ;  /* 0x000000ffff037224 */ /* 0x000fe400078e001b */
[----:B------:R-:W-:-:S02]  /*b500*/  IMAD.MOV.U32 R5, RZ, RZ, R28 ;  /* 0x000000ffff057224 */ /* 0x000fc400078e001c */
[C---:B------:R-:W-:Y:S02]  /*b510*/  VIADD R7, R31.reuse, 0x8 ;  /* 0x000000081f077836 */ /* 0x040fe40000000000 */
[C---:B------:R-:W-:Y:S02]  /*b520*/  VIADD R8, R31.reuse, 0x10 ;  /* 0x000000101f087836 */ /* 0x040fe40000000000 */
[C---:B------:R-:W-:Y:S02]  /*b530*/  VIADD R9, R31.reuse, 0x18 ;  /* 0x000000181f097836 */ /* 0x040fe40000000000 */
[C---:B------:R-:W-:Y:S02]  /*b540*/  VIADD R10, R31.reuse, 0x20 ;  /* 0x000000201f0a7836 */ /* 0x040fe40000000000 */
[C---:B------:R-:W-:Y:S02]  /*b550*/  VIADD R11, R31.reuse, 0x28 ;  /* 0x000000281f0b7836 */ /* 0x040fe40000000000 */
[----:B------:R-:W-:-:S02]  /*b560*/  VIADD R12, R31, 0x30 ;  /* 0x000000301f0c7836 */ /* 0x000fc40000000000 */
        /* <DEDUP_REMOVED lines=8> */
[----:B------:R-:W-:-:S07]  /*b5f0*/  VIADD R36, R31, 0x78 ;  /* 0x000000781f247836 */ /* 0x000fce0000000000 */
.L_x_310:
[----:B------:R-:W-:Y:S01]  /*b600*/  IMAD R4, R5, 0x8, R22 ;  /* 0x0000000805047824 */ /* 0x000fe200078e0216 */
[----:B------:R-:W-:-:S04]  /*b610*/  SHF.L.U32 R37, R3, 0x1f, RZ ;  /* 0x0000001f03257819 */ /* 0x000fc800000006ff */
[----:B------:R-:W0:Y:S02]  /*b620*/  SYNCS.PHASECHK.TRANS64.TRYWAIT P0, [R4+URZ+0x20], R37 ;  /* 0x00002025040075a7 */ /* 0x000e24000800017f */
[----:B0-----:R-:W-:Y:S05]  /*b630*/  @!P0 BRA `(.L_x_307) ;  /* 0x0000001000a08947 */ /* 0x001fea0003800000 */
.L_x_329:
[----:B------:R-:W-:-:S13]  /*b640*/  LOP3.LUT P0, RZ, R18, 0x7f, RZ, 0xc0, !PT ;  /* 0x0000007f12ff7812 */ /* 0x000fda000780c0ff */
[----:B0-----:R-:W0:Y:S02]  /*b650*/  @!P0 LDC R37, c[0x0][0x500] ;  /* 0x00014000ff258b82 */ /* 0x001e240000000800 */
[----:B0-----:R0:W-:Y:S02]  /*b660*/  @!P0 SYNCS.ARRIVE.TRANS64 RZ, [R4+URZ], R37 ;  /* 0x0000002504ff89a7 */ /* 0x0011e4000800003f */
[----:B0-----:R-:W-:-:S04]  /*b670*/  PRMT R37, R26, 0x9910, RZ ;  /* 0x000099101a257816 */ /* 0x001fc800000000ff */
[----:B------:R-:W-:-:S13]  /*b680*/  ISETP.NE.AND P0, PT, R37, 0x2, PT ;  /* 0x000000022500780c */ /* 0x000fda0003f05270 */
[----:B------:R-:W-:Y:S05]  /*b690*/  @P0 BRA `(.L_x_308) ;  /* 0x0000000000040947 */ /* 0x000fea0003800000 */
[----:B------:R-:W-:Y:S01]  /*b6a0*/  BPT.TRAP 0x1 ;  /* 0x000000040000795c */ /* 0x000fe20000300000 */
.L_x_308:
[----:B------:R-:W-:-:S13]  /*b6b0*/  ISETP.NE.AND P0, PT, R32, RZ, PT ;  /* 0x000000ff2000720c */ /* 0x000fda0003f05270 */
[----:B------:R-:W-:Y:S05]  /*b6c0*/  @P0 BRA `(.L_x_309) ;  /* 0x0000000000040947 */ /* 0x000fea0003800000 */
[----:B------:R-:W-:Y:S01]  /*b6d0*/  BPT.TRAP 0x1 ;  /* 0x000000040000795c */ /* 0x000fe20000300000 */
.L_x_309:
[----:B------:R-:W-:Y:S01]  /*b6e0*/  R2UR UR41, R4 ;  /* 0x00000000042972ca */ /* 0x000fe200000e0000 */
[--C-:B------:R-:W-:Y:S01]  /*b6f0*/  IMAD R4, R5, 0x4000, R22.reuse ;  /* 0x0000400005047824 */ /* 0x100fe200078e0216 */
[----:B------:R-:W-:Y:S01]  /*b700*/  R2UR UR43, R6 ;  /* 0x00000000062b72ca */ /* 0x000fe200000e0000 */
[----:B------:R-:W-:Y:S01]  /*b710*/  UIADD3 UR14, UP0, UR46, 0xf0, URZ ;  /* 0x000000f02e0e7890 */ /* 0x000fe2000ff1e03f */
[----:B------:R-:W-:Y:S01]  /*b720*/  R2UR UR44, R29 ;  /* 0x000000001d2c72ca */ /* 0x000fe200000e0000 */
[----:B------:R-:W-:Y:S01]  /*b730*/  UMOV UR6, 0x0 ;  /* 0x0000000000067882 */ /* 0x000fe20000000000 */
[----:B------:R-:W-:Y:S01]  /*b740*/  R2UR UR5, R4 ;  /* 0x00000000040572ca */ /* 0x000fe200000e0000 */
[----:B------:R-:W-:Y:S01]  /*b750*/  UIADD3.X UR15, URZ, UR47, URZ, UP0, !UPT ;  /* 0x0000002f3f0f7290 */ /* 0x000fe200087fe43f */
[----:B------:R-:W-:Y:S01]  /*b760*/  R2UR UR42, R31 ;  /* 0x000000001f2a72ca */ /* 0x000fe200000e0000 */
[----:B------:R-:W-:Y:S01]  /*b770*/  UMOV UR7, 0x10000000 ;  /* 0x1000000000077882 */ /* 0x000fe20000000000 */
[----:B------:R-:W-:Y:S01]  /*b780*/  R2UR UR34, R7 ;  /* 0x00000000072272ca */ /* 0x000fe200000e0000 */
[----:B------:R-:W-:Y:S01]  /*b790*/  IMAD R4, R5, 0x8000, R22 ;  /* 0x0000800005047824 */ /* 0x000fe200078e0216 */
[----:B------:R-:W-:Y:S01]  /*b7a0*/  R2UR UR26, R8 ;  /* 0x00000000081a72ca */ /* 0x000fe200000e0000 */
[----:B------:R-:W-:Y:S01]  /*b7b0*/  UMOV UR33, UR41 ;  /* 0x0000002900217c82 */ /* 0x000fe20008000000 */
[----:B------:R-:W-:Y:S01]  /*b7c0*/  R2UR UR18, R9 ;  /* 0x00000000091272ca */ /* 0x000fe200000e0000 */
[----:B------:R-:W-:Y:S01]  /*b7d0*/  UMOV UR35, UR43 ;  /* 0x0000002b00237c82 */ /* 0x000fe20008000000 */
[----:B------:R-:W-:Y:S01]  /*b7e0*/  R2UR UR10, R10 ;  /* 0x000000000a0a72ca */ /* 0x000fe200000e0000 */
[----:B------:R-:W-:Y:S01]  /*b7f0*/  UMOV UR36, UR44 ;  /* 0x0000002c00247c82 */ /* 0x000fe20008000000 */
[----:B------:R-:W-:Y:S01]  /*b800*/  R2UR UR58, R11 ;  /* 0x000000000b3a72ca */ /* 0x000fe200000e0000 */
[----:B------:R-:W-:Y:S01]  /*b810*/  UIADD3 UR40, UR5, 0x800, URZ ;  /* 0x0000080005287890 */ /* 0x000fe2000fffe03f */
[----:B------:R-:W-:Y:S01]  /*b820*/  R2UR UR50, R12 ;  /* 0x000000000c3272ca */ /* 0x000fe200000e0000 */
[----:B------:R-:W-:Y:S01]  /*b830*/  UIADD3 UR32, UR5, 0xc00, URZ ;  /* 0x00000c0005207890 */ /* 0x000fe2000fffe03f */
[----:B------:R-:W-:Y:S01]  /*b840*/  R2UR UR4, R4 ;  /* 0x00000000040472ca */ /* 0x000fe200000e0000 */
[----:B------:R-:W-:Y:S01]  /*b850*/  UIADD3 UR24, UR5, 0x1000, URZ ;  /* 0x0000100005187890 */ /* 0x000fe2000fffe03f */
[----:B------:R-:W-:Y:S01]  /*b860*/  VIADD R0, R0, 0xffffffff ;  /* 0xffffffff00007836 */ /* 0x000fe20000000000 */
[----:B------:R-:W-:Y:S01]  /*b870*/  UIADD3 UR16, UR5, 0x1400, URZ ;  /* 0x0000140005107890 */ /* 0x000fe2000fffe03f */
[----:B------:R-:W-:Y:S01]  /*b880*/  VIADD R5, R5, 0x1 ;  /* 0x0000000105057836 */ /* 0x000fe20000000000 */
[----:B------:R-:W-:Y:S01]  /*b890*/  UIADD3 UR8, UR5, 0x1800, URZ ;  /* 0x0000180005087890 */ /* 0x000fe2000fffe03f */
[----:B------:R0:W-:Y:S01]  /*b8a0*/  UTMALDG.3D [UR40], [UR14], desc[UR6] ;  /* 0x000006280e0075b4 */ /* 0x0001e20008011000 */
[----:B------:R-:W-:Y:S01]  /*b8b0*/  UMOV UR25, UR41 ;  /* 0x0000002900197c82 */ /* 0x000fe20008000000 */
[----:B------:R-:W-:Y:S01]  /*b8c0*/  UMOV UR27, UR43 ;  /* 0x0000002b001b7c82 */ /* 0x000fe20008000000 */
[----:B------:R-:W-:Y:S01]  /*b8d0*/  UMOV UR28, UR44 ;  /* 0x0000002c001c7c82 */ /* 0x000fe20008000000 */
[----:B------:R-:W-:Y:S01]  /*b8e0*/  UMOV UR17, UR41 ;  /* 0x0000002900117c82 */ /* 0x000fe20008000000 */
[----:B------:R-:W-:Y:S01]  /*b8f0*/  UMOV UR19, UR43 ;  /* 0x0000002b00137c82 */ /* 0x000fe20008000000 */
[----:B------:R-:W-:Y:S01]  /*b900*/  UMOV UR20, UR44 ;  /* 0x0000002c00147c82 */ /* 0x000fe20008000000 */
[----:B------:R-:W-:Y:S01]  /*b910*/  UMOV UR9, UR41 ;  /* 0x0000002900097c82 */ /* 0x000fe20008000000 */
[----:B------:R1:W-:Y:S01]  /*b920*/  UTMALDG.3D [UR32], [UR14], desc[UR6] ;  /* 0x000006200e0075b4 */ /* 0x0003e20008011000 */
[----:B------:R-:W-:Y:S01]  /*b930*/  UMOV UR11, UR43 ;  /* 0x0000002b000b7c82 */ /* 0x000fe20008000000 */
[----:B------:R-:W-:Y:S01]  /*b940*/  UMOV UR12, UR44 ;  /* 0x0000002c000c7c82 */ /* 0x000fe20008000000 */
[----:B------:R-:W-:Y:S01]  /*b950*/  UIADD3 UR56, UR5, 0x1c00, URZ ;  /* 0x00001c0005387890 */ /* 0x000fe2000fffe03f */
[----:B------:R-:W-:Y:S01]  /*b960*/  ISETP.GT.AND P1, PT, R0, 0x1, PT ;  /* 0x000000010000780c */ /* 0x000fe20003f24270 */
[----:B------:R-:W-:Y:S01]  /*b970*/  UIADD3 UR48, UR5, 0x2000, URZ ;  /* 0x0000200005307890 */ /* 0x000fe2000fffe03f */
[----:B------:R-:W-:Y:S01]  /*b980*/  ISETP.NE.AND P0, PT, R5, 0x4, PT ;  /* 0x000000040500780c */ /* 0x000fe20003f05270 */
[----:B------:R-:W-:Y:S01]  /*b990*/  UMOV UR57, UR41 ;  /* 0x0000002900397c82 */ /* 0x000fe20008000000 */
[----:B------:R2:W-:Y:S01]  /*b9a0*/  UTMALDG.3D [UR24], [UR14], desc[UR6] ;  /* 0x000006180e0075b4 */ /* 0x0005e20008011000 */
[----:B------:R-:W-:Y:S01]  /*b9b0*/  UMOV UR59, UR43 ;  /* 0x0000002b003b7c82 */ /* 0x000fe20008000000 */
[----:B------:R-:W-:Y:S01]  /*b9c0*/  UMOV UR60, UR44 ;  /* 0x0000002c003c7c82 */ /* 0x000fe20008000000 */
[----:B------:R-:W-:Y:S01]  /*b9d0*/  UMOV UR49, UR41 ;  /* 0x0000002900317c82 */ /* 0x000fe20008000000 */
[----:B------:R-:W-:Y:S01]  /*b9e0*/  UMOV UR51, UR43 ;  /* 0x0000002b00337c82 */ /* 0x000fe20008000000 */
[----:B------:R-:W-:Y:S01]  /*b9f0*/  UMOV UR52, UR44 ;  /* 0x0000002c00347c82 */ /* 0x000fe20008000000 */
[----:B------:R-:W-:Y:S01]  /*ba00*/  UIADD3 UR22, UP0, UR46, 0x1f0, URZ ;  /* 0x000001f02e167890 */ /* 0x000fe2000ff1e03f */
[----:B------:R-:W-:Y:S01]  /*ba10*/  SEL R4, RZ, 0x1, P0 ;  /* 0x00000001ff047807 */ /* 0x000fe20000000000 */
[----:B------:R3:W-:Y:S01]  /*ba20*/  UTMALDG.3D [UR16], [UR14], desc[UR6] ;  /* 0x000006100e0075b4 */ /* 0x0007e20008011000 */
[----:B0-----:R-:W-:Y:S01]  /*ba30*/  R2UR UR42, R13 ;  /* 0x000000000d2a72ca */ /* 0x001fe200000e0000 */
[----:B------:R-:W-:Y:S01]  /*ba40*/  UIADD3 UR40, UR5, 0x2400, URZ ;  /* 0x0000240005287890 */ /* 0x000fe2000fffe03f */
[----:B------:R-:W-:Y:S01]  /*ba50*/  LOP3.LUT R3, R3, R4, RZ, 0x3c, !PT ;  /* 0x0000000403037212 */ /* 0x000fe200078e3cff */
[----:B------:R-:W-:Y:S01]  /*ba60*/  UIADD3.X UR23, URZ, UR47, URZ, UP0, !UPT ;  /* 0x0000002f3f177290 */ /* 0x000fe200087fe43f */
[----:B------:R-:W-:Y:S01]  /*ba70*/  VIADD R6, R6, 0x20 ;  /* 0x0000002006067836 */ /* 0x000fe20000000000 */
[----:B------:R-:W-:-:S02]  /*ba80*/  SEL R5, R5, RZ, P0 ;  /* 0x000000ff05057207 */ /* 0x000fc40000000000 */
[----:B-1----:R-:W-:Y:S01]  /*ba90*/  R2UR UR34, R14 ;  /* 0x000000000e2272ca */ /* 0x002fe200000e0000 */
[----:B------:R0:W-:Y:S01]  /*baa0*/  UTMALDG.3D [UR8], [UR14], desc[UR6] ;  /* 0x000006080e0075b4 */ /* 0x0001e20008011000 */
[----:B------:R-:W-:Y:S01]  /*bab0*/  UIADD3 UR32, UR5, 0x2800, URZ ;  /* 0x0000280005207890 */ /* 0x000fe2000fffe03f */
[----:B--2---:R-:W-:Y:S01]  /*bac0*/  R2UR UR26, R15 ;  /* 0x000000000f1a72ca */ /* 0x004fe200000e0000 */
[----:B------:R-:W-:Y:S01]  /*bad0*/  UIADD3 UR24, UR5, 0x2c00, URZ ;  /* 0x00002c0005187890 */ /* 0x000fe2000fffe03f */
[----:B------:R-:W-:Y:S01]  /*bae0*/  UTMALDG.3D [UR56], [UR14], desc[UR6] ;  /* 0x000006380e0075b4 */ /* 0x000fe20008011000 */
[----:B---3--:R-:W-:Y:S01]  /*baf0*/  R2UR UR18, R20 ;  /* 0x00000000141272ca */ /* 0x008fe200000e0000 */
[----:B------:R-:W-:Y:S01]  /*bb00*/  UIADD3 UR16, UR5, 0x3000, URZ ;  /* 0x0000300005107890 */ /* 0x000fe2000fffe03f */
[----:B------:R-:W-:Y:S01]  /*bb10*/  UTMALDG.3D [UR48], [UR14], desc[UR6] ;  /* 0x000006300e0075b4 */ /* 0x000fe20008011000 */
[----:B0-----:R-:W-:Y:S01]  /*bb20*/  R2UR UR10, R21 ;  /* 0x00000000150a72ca */ /* 0x001fe200000e0000 */
[----:B------:R-:W-:Y:S01]  /*bb30*/  UIADD3 UR8, UR5, 0x3400, URZ ;  /* 0x0000340005087890 */ /* 0x000fe2000fffe03f */
[----:B------:R0:W-:Y:S02]  /*bb40*/  UTMALDG.3D [UR40], [UR14], desc[UR6] ;  /* 0x000006280e0075b4 */ /* 0x0001e40008011000 */
[----:B------:R1:W-:Y:S03]  /*bb50*/  UTMALDG.3D [UR32], [UR14], desc[UR6] ;  /* 0x000006200e0075b4 */ /* 0x0003e60008011000 */
[----:B------:R2:W-:Y:S01]  /*bb60*/  UTMALDG.3D [UR24], [UR14], desc[UR6] ;  /* 0x000006180e0075b4 */ /* 0x0005e20008011000 */
[----:B0-----:R-:W-:-:S02]  /*bb70*/  R2UR UR42, R33 ;  /* 0x00000000212a72ca */ /* 0x001fc400000e0000 */
[----:B------:R0:W-:Y:S01]  /*bb80*/  UTMALDG.3D [UR16], [UR14], desc[UR6] ;  /* 0x000006100e0075b4 */ /* 0x0001e20008011000 */
[----:B------:R-:W-:Y:S01]  /*bb90*/  UIADD3 UR40, UR5, 0x3800, URZ ;  /* 0x0000380005287890 */ /* 0x000fe2000fffe03f */
[----:B-1----:R-:W-:Y:S01]  /*bba0*/  R2UR UR34, R34 ;  /* 0x00000000222272ca */ /* 0x002fe200000e0000 */
[----:B------:R1:W-:Y:S01]  /*bbb0*/  UTMALDG.3D [UR8], [UR14], desc[UR6] ;  /* 0x000006080e0075b4 */ /* 0x0003e20008011000 */
[----:B------:R-:W-:Y:S01]  /*bbc0*/  UIADD3 UR32, UR5, 0x3c00, URZ ;  /* 0x00003c0005207890 */ /* 0x000fe2000fffe03f */
[----:B--2---:R-:W-:Y:S01]  /*bbd0*/  R2UR UR26, R35 ;  /* 0x00000000231a72ca */ /* 0x004fe200000e0000 */
[----:B------:R-:W-:-:S05]  /*bbe0*/  UIADD3 UR24, UR5, 0x4000, URZ ;  /* 0x0000400005187890 */ /* 0x000fca000fffe03f */
[----:B------:R2:W-:Y:S01]  /*bbf0*/  UTMALDG.3D [UR40], [UR14], desc[UR6] ;  /* 0x000006280e0075b4 */ /* 0x0005e20008011000 */
[----:B0-----:R-:W-:Y:S01]  /*bc00*/  R2UR UR18, R36 ;  /* 0x00000000241272ca */ /* 0x001fe200000e0000 */
[----:B------:R-:W-:Y:S02]  /*bc10*/  UIADD3 UR16, UR5, 0x4400, URZ ;  /* 0x0000440005107890 */ /* 0x000fe4000fffe03f */
[----:B------:R2:W-:Y:S01]  /*bc20*/  UTMALDG.3D [UR32], [UR14], desc[UR6] ;  /* 0x000006200e0075b4 */ /* 0x0005e20008011000 */
[----:B-1----:R-:W-:Y:S01]  /*bc30*/  R2UR UR11, R30 ;  /* 0x000000001e0b72ca */ /* 0x002fe200000e0000 */
[----:B------:R-:W-:Y:S01]  /*bc40*/  UIADD3 UR8, UR4, 0x10800, URZ ;  /* 0x0001080004087890 */ /* 0x000fe2000fffe03f */
[----:B------:R2:W-:Y:S01]  /*bc50*/  UTMALDG.3D [UR24], [UR14], desc[UR6] ;  /* 0x000006180e0075b4 */ /* 0x0005e20008011000 */
[----:B------:R-:W-:-:S06]  /*bc60*/  UMOV UR10, UR43 ;  /* 0x0000002b000a7c82 */ /* 0x000fcc0008000000 */
[----:B------:R2:W-:Y:S04]  /*bc70*/  UTMALDG.3D [UR16], [UR14], desc[UR6] ;  /* 0x000006100e0075b4 */ /* 0x0005e80008011000 */
[----:B------:R2:W-:Y:S02]  /*bc80*/  UTMALDG.3D [UR8], [UR22], desc[UR6] ;  /* 0x00000608160075b4 */ /* 0x0005e40008011000 */
[----:B--2---:R-:W-:Y:S05]  /*bc90*/  @P1 BRA `(.L_x_310) ;  /* 0xfffffff800581947 */ /* 0x004fea000383ffff */
.L_x_304:
[----:B------:R-:W-:Y:S05]  /*bca0*/  BSYNC B6 ;  /* 0x0000000000067941 */ /* 0x000fea0003800000 */
.L_x_303:
[----:B------:R-:W-:Y:S01]  /*bcb0*/  LOP3.LUT P1, RZ, R24, 0xff, RZ, 0xc0, !PT ;  /* 0x000000ff18ff7812 */ /* 0x000fe2000782c0ff */
[----:B------:R-:W-:Y:S01]  /*bcc0*/  IMAD.IADD R28, R25, 0x1, R28 ;  /* 0x00000001191c7824 */ /* 0x000fe200078e021c */
[----:B------:R-:W-:Y:S01]  /*bcd0*/  IADD3 R16, P2, R16, UR54, RZ ;  /* 0x0000003610107c10 */ /* 0x000fe2000ff5e0ff */
[----:B------:R-:W-:Y:S01]  /*bce0*/  ULDC.64 UR4, c[0x0][0x650] ;  /* 0x0001940000047ab9 */ /* 0x000fe20000000a00 */
[----:B------:R-:W-:Y:S01]  /*bcf0*/  BSSY B0, `(.L_x_311) ;  /* 0x000006b000007945 */ /* 0x000fe20003800000 */
[----:B------:R-:W-:Y:S01]  /*bd00*/  IMAD.MOV.U32 R31, RZ, RZ, -0x1 ;  /* 0xffffffffff1f7424 */ /* 0x000fe200078e00ff */
[----:B------:R-:W-:Y:S01]  /*bd10*/  SHF.R.U32.HI R0, RZ, 0x2, R28 ;  /* 0x00000002ff007819 */ /* 0x000fe2000001161c */
[----:B------:R-:W-:Y:S01]  /*bd20*/  IMAD.MOV.U32 R30, RZ, RZ, -0x1 ;  /* 0xffffffffff1e7424 */ /* 0x000fe200078e00ff */
[----:B------:R-:W-:Y:S01]  /*bd30*/  ISETP.GT.U32.AND P0, PT, R28, 0x3, PT ;  /* 0x000000031c00780c */ /* 0x000fe20003f04070 */
[----:B------:R-:W-:Y:S01]  /*bd40*/  IMAD.MOV.U32 R29, RZ, RZ, -0x1 ;  /* 0xffffffffff1d7424 */ /* 0x000fe200078e00ff */
[----:B------:R-:W-:-:S02]  /*bd50*/  LOP3.LUT R0, R0, 0x1, RZ, 0xc0, !PT ;  /* 0x0000000100007812 */ /* 0x000fc400078ec0ff */
[----:B------:R-:W-:Y:S01]  /*bd60*/  ISETP.LT.U32.AND P0, PT, R25, 0x4, P0 ;  /* 0x000000041900780c */ /* 0x000fe20000701070 */
[----:B------:R-:W0:Y:S01]  /*bd70*/  @P1 S2R R4, SR_CgaCtaId ;  /* 0x0000000000041919 */ /* 0x000e220000008800 */
[----:B------:R-:W-:Y:S02]  /*bd80*/  @P1 MOV R3, 0x400 ;  /* 0x0000040000031802 */ /* 0x000fe40000000f00 */
[----:B------:R-:W-:Y:S02]  /*bd90*/  IADD3.X R17, R17, UR45, RZ, P2, !PT ;  /* 0x0000002d11117c10 */ /* 0x000fe400097fe4ff */
[----:B------:R-:W-:Y:S02]  /*bda0*/  ISETP.GE.U32.AND P2, PT, R16, UR4, PT ;  /* 0x0000000410007c0c */ /* 0x000fe4000bf46070 */
[----:B------:R-:W-:Y:S02]  /*bdb0*/  LOP3.LUT R28, R28, 0x3, RZ, 0xc0, !PT ;  /* 0x000000031c1c7812 */ /* 0x000fe400078ec0ff */
[----:B------:R-:W-:-:S02]  /*bdc0*/  PRMT R24, RZ, 0x7610, R24 ;  /* 0x00007610ff187816 */ /* 0x000fc40000000018 */
[----:B0-----:R-:W-:-:S04]  /*bdd0*/  @P1 LEA R3, R4, R3, 0x18 ;  /* 0x0000000304031211 */ /* 0x001fc800078ec0ff */
[----:B------:R0:W-:Y:S01]  /*bde0*/  @P1 SYNCS.ARRIVE.TRANS64.A1T0 RZ, [R3+URZ+0x58], RZ ;  /* 0x000058ff03ff19a7 */ /* 0x0001e2000810003f */
[----:B------:R-:W-:Y:S02]  /*bdf0*/  ISETP.NE.U32.AND P1, PT, R0, 0x1, PT ;  /* 0x000000010000780c */ /* 0x000fe40003f25070 */
[----:B------:R-:W-:Y:S02]  /*be00*/  SEL R0, RZ, 0x1, !P0 ;  /* 0x00000001ff007807 */ /* 0x000fe40004000000 */
[----:B------:R-:W-:Y:S02]  /*be10*/  ISETP.GE.U32.AND.EX P0, PT, R17, UR5, PT, P2 ;  /* 0x0000000511007c0c */ /* 0x000fe4000bf06120 */
[----:B------:R-:W-:-:S04]  /*be20*/  ISETP.GT.U32.AND P1, PT, R25, 0x3, !P1 ;  /* 0x000000031900780c */ /* 0x000fc80004f24070 */
[----:B0-----:R-:W-:-:S04]  /*be30*/  SEL R3, RZ, 0x1, !P1 ;  /* 0x00000001ff037807 */ /* 0x001fc80004800000 */
[--C-:B------:R-:W-:Y:S02]  /*be40*/  LOP3.LUT R27, R3, R27, R0.reuse, 0x96, !PT ;  /* 0x0000001b031b7212 */ /* 0x100fe400078e9600 */
[----:B------:R-:W-:Y:S01]  /*be50*/  PRMT R0, RZ, 0x7610, R0 ;  /* 0x00007610ff007816 */ /* 0x000fe20000000000 */
[----:B------:R-:W-:Y:S06]  /*be60*/  @P0 BRA `(.L_x_312) ;  /* 0x00000004004c0947 */ /* 0x000fec0003800000 */
[----:B------:R-:W-:Y:S01]  /*be70*/  ULDC.64 UR4, c[0x0][0x628] ;  /* 0x00018a0000047ab9 */ /* 0x000fe20000000a00 */
[----:B------:R-:W0:Y:S01]  /*be80*/  S2R R10, SR_CTAID.X ;  /* 0x00000000000a7919 */ /* 0x000e220000002500 */
[----:B------:R-:W-:Y:S01]  /*be90*/  ISETP.NE.U32.AND P0, PT, RZ, UR4, PT ;  /* 0x00000004ff007c0c */ /* 0x000fe2000bf05070 */
[----:B------:R-:W-:Y:S01]  /*bea0*/  ULDC UR7, c[0x0][0x630] ;  /* 0x00018c0000077ab9 */ /* 0x000fe20000000800 */
[----:B------:R-:W-:Y:S01]  /*beb0*/  IMAD.MOV.U32 R4, RZ, RZ, R16 ;  /* 0x000000ffff047224 */ /* 0x000fe200078e0010 */
[----:B------:R-:W1:Y:S01]  /*bec0*/  S2R R0, SR_CTAID.Y ;  /* 0x0000000000007919 */ /* 0x000e620000002600 */
[----:B------:R-:W-:Y:S01]  /*bed0*/  ISETP.NE.AND.EX P0, PT, RZ, UR5, PT, P0 ;  /* 0x00000005ff007c0c */ /* 0x000fe2000bf05300 */
[----:B------:R-:W-:-:S12]  /*bee0*/  IMAD.MOV.U32 R5, RZ, RZ, R17 ;  /* 0x000000ffff057224 */ /* 0x000fd800078e0011 */
[----:B------:R-:W-:Y:S05]  /*bef0*/  @!P0 BRA `(.L_x_313) ;  /* 0x0000000000288947 */ /* 0x000fea0003800000 */
[----:B------:R-:W-:Y:S02]  /*bf00*/  ULDC UR6, c[0x0][0x634] ;  /* 0x00018d0000067ab9 */ /* 0x000fe40000000800 */
[----:B------:R-:W-:-:S05]  /*bf10*/  IADD3 R9, P0, R16, UR6, RZ ;  /* 0x0000000610097c10 */ /* 0x000fca000ff1e0ff */
[----:B------:R-:W-:-:S04]  /*bf20*/  IMAD.X R3, RZ, RZ, R17, P0 ;  /* 0x000000ffff037224 */ /* 0x000fc800000e0611 */
[----:B------:R-:W-:-:S04]  /*bf30*/  IMAD.WIDE.U32 R6, R3, UR4, RZ ;  /* 0x0000000403067c25 */ /* 0x000fc8000f8e00ff */
[----:B------:R-:W-:-:S04]  /*bf40*/  IMAD.WIDE.U32 R6, P0, R9, UR5, R6 ;  /* 0x0000000509067c25 */ /* 0x000fc8000f800006 */
[----:B------:R-:W-:-:S04]  /*bf50*/  IMAD.WIDE.U32 R8, R9, UR4, RZ ;  /* 0x0000000409087c25 */ /* 0x000fc8000f8e00ff */
[----:B------:R-:W-:Y:S01]  /*bf60*/  IMAD.X R5, RZ, RZ, RZ, P0 ;  /* 0x000000ffff057224 */ /* 0x000fe200000e06ff */
[----:B------:R-:W-:Y:S01]  /*bf70*/  IADD3 RZ, P0, R9, R6, RZ ;  /* 0x0000000609ff7210 */ /* 0x000fe20007f1e0ff */
[----:B------:R-:W-:-:S04]  /*bf80*/  IMAD.MOV.U32 R4, RZ, RZ, R7 ;  /* 0x000000ffff047224 */ /* 0x000fc800078e0007 */
[----:B------:R-:W-:-:S08]  /*bf90*/  IMAD.WIDE.U32.X R4, R3, UR5, R4, P0 ;  /* 0x0000000503047c25 */ /* 0x000fd000080e0404 */
.L_x_313:
[--C-:B------:R-:W-:Y:S01]  /*bfa0*/  SHF.R.U64 R29, R4, UR7, R5.reuse ;  /* 0x00000007041d7c19 */ /* 0x100fe20008001205 */
[----:B------:R-:W-:Y:S01]  /*bfb0*/  ULDC.64 UR4, c[0x0][0x620] ;  /* 0x0001880000047ab9 */ /* 0x000fe20000000a00 */
[----:B------:R-:W-:Y:S01]  /*bfc0*/  SHF.R.U32.HI R3, RZ, UR7, R5 ;  /* 0x00000007ff037c19 */ /* 0x000fe20008011605 */
[----:B------:R-:W2:Y:S01]  /*bfd0*/  LDC R15, c[0x0][0x144] ;  /* 0x00005100ff0f7b82 */ /* 0x000ea20000000800 */
[----:B------:R-:W-:Y:S01]  /*bfe0*/  IADD3 R6, P0, RZ, -R29, RZ ;  /* 0x8000001dff067210 */ /* 0x000fe20007f1e0ff */
[----:B------:R-:W-:Y:S01]  /*bff0*/  ULDC.64 UR8, c[0x0][0x640] ;  /* 0x0001900000087ab9 */ /* 0x000fe20000000a00 */
[----:B0-----:R-:W-:Y:S01]  /*c000*/  I2FP.F32.U32 R7, R10 ;  /* 0x0000000a00077245 */ /* 0x001fe20000201000 */
[----:B------:R-:W-:Y:S02]  /*c010*/  ULDC UR6, c[0x0][0x608] ;  /* 0x0001820000067ab9 */ /* 0x000fe40000000800 */
[----:B------:R-:W-:Y:S01]  /*c020*/  IMAD.X R3, RZ, RZ, ~R3, P0 ;  /* 0x000000ffff037224 */ /* 0x000fe200000e0e03 */
[----:B------:R-:W-:Y:S01]  /*c030*/  ISETP.NE.U32.AND P0, PT, RZ, UR8, PT ;  /* 0x00000008ff007c0c */ /* 0x000fe2000bf05070 */
[----:B------:R-:W-:Y:S01]  /*c040*/  IMAD.WIDE.U32 R4, R6, UR4, R16 ;  /* 0x0000000406047c25 */ /* 0x000fe2000f8e0010 */
[----:B------:R-:W0:Y:S02]  /*c050*/  LDC R9, c[0x0][0x148] ;  /* 0x00005200ff097b82 */ /* 0x000e240000000800 */
[----:B------:R-:W-:Y:S01]  /*c060*/  ISETP.NE.AND.EX P0, PT, RZ, UR9, PT, P0 ;  /* 0x00000009ff007c0c */ /* 0x000fe2000bf05300 */
[----:B------:R-:W-:Y:S01]  /*c070*/  IMAD R3, R3, UR4, RZ ;  /* 0x0000000403037c24 */ /* 0x000fe2000f8e02ff */
[----:B------:R-:W-:-:S02]  /*c080*/  ULDC UR4, c[0x0][0x150] ;  /* 0x0000540000047ab9 */ /* 0x000fc40000000800 */
[----:B------:R-:W-:Y:S01]  /*c090*/  FMUL R7, R7, UR4 ;  /* 0x0000000407077c20 */ /* 0x000fe20008400000 */
[----:B------:R-:W-:Y:S01]  /*c0a0*/  IMAD R3, R6, UR5, R3 ;  /* 0x0000000506037c24 */ /* 0x000fe2000f8e0203 */
[----:B------:R-:W-:Y:S01]  /*c0b0*/  ULDC UR4, c[0x0][0x618] ;  /* 0x0001860000047ab9 */ /* 0x000fe20000000800 */
[----:B------:R-:W-:Y:S02]  /*c0c0*/  ULDC UR5, c[0x0][0x154] ;  /* 0x0000550000057ab9 */ /* 0x000fe40000000800 */
[----:B------:R-:W-:Y:S01]  /*c0d0*/  IMAD.IADD R5, R5, 0x1, R3 ;  /* 0x0000000105057824 */ /* 0x000fe200078e0203 */
[----:B------:R-:W3:Y:S04]  /*c0e0*/  F2I.U32.TRUNC.NTZ R7, R7 ;  /* 0x0000000700077305 */ /* 0x000ee8000020f000 */
[----:B------:R-:W-:-:S02]  /*c0f0*/  SHF.R.U64 R3, R4, UR4, R5 ;  /* 0x0000000404037c19 */ /* 0x000fc40008001205 */
[----:B-1----:R-:W-:-:S05]  /*c100*/  I2FP.F32.U32 R4, R0 ;  /* 0x0000000000047245 */ /* 0x002fca0000201000 */
[----:B------:R-:W-:Y:S01]  /*c110*/  FMUL R12, R4, UR5 ;  /* 0x00000005040c7c20 */ /* 0x000fe20008400000 */
[----:B------:R-:W-:Y:S01]  /*c120*/  SHF.R.U32.HI R4, RZ, UR4, R5 ;  /* 0x00000004ff047c19 */ /* 0x000fe20008011605 */
[----:B------:R-:W-:Y:S01]  /*c130*/  ULDC UR4, c[0x0][0x658] ;  /* 0x0001960000047ab9 */ /* 0x000fe20000000800 */
[----:B---3--:R-:W-:Y:S02]  /*c140*/  IMAD.MOV R7, RZ, RZ, -R7 ;  /* 0x000000ffff077224 */ /* 0x008fe400078e0a07 */
[--C-:B------:R-:W-:Y:S01]  /*c150*/  SHF.R.U64 R11, R3, UR6, R4.reuse ;  /* 0x00000006030b7c19 */ /* 0x100fe20008001204 */
[----:B------:R-:W1:Y:S01]  /*c160*/  F2I.U32.TRUNC.NTZ R12, R12 ;  /* 0x0000000c000c7305 */ /* 0x000e62000020f000 */
[----:B------:R-:W-:Y:S01]  /*c170*/  SHF.R.U32.HI R4, RZ, UR6, R4 ;  /* 0x00000006ff047c19 */ /* 0x000fe20008011604 */
[----:B--2---:R-:W-:-:S03]  /*c180*/  IMAD R10, R15, R7, R10 ;  /* 0x000000070f0a7224 */ /* 0x004fc600078e020a */
[--C-:B------:R-:W-:Y:S02]  /*c190*/  SHF.R.U64 R8, R11, UR4, R4.reuse ;  /* 0x000000040b087c19 */ /* 0x100fe40008001204 */
[----:B------:R-:W-:-:S03]  /*c1a0*/  SHF.R.U32.HI R13, RZ, UR4, R4 ;  /* 0x00000004ff0d7c19 */ /* 0x000fc60008011604 */
[----:B------:R-:W-:Y:S02]  /*c1b0*/  IMAD.MOV.U32 R4, RZ, RZ, R8 ;  /* 0x000000ffff047224 */ /* 0x000fe400078e0008 */
[----:B------:R-:W-:Y:S01]  /*c1c0*/  IMAD.MOV.U32 R5, RZ, RZ, R13 ;  /* 0x000000ffff057224 */ /* 0x000fe200078e000d */
[----:B01----:R-:W-:Y:S06]  /*c1d0*/  @!P0 BRA `(.L_x_314) ;  /* 0x0000000000288947 */ /* 0x003fec0003800000 */
[----:B------:R-:W-:Y:S02]  /*c1e0*/  ULDC UR4, c[0x0][0x64c] ;  /* 0x0001930000047ab9 */ /* 0x000fe40000000800 */
[----:B------:R-:W-:-:S05]  /*c1f0*/  IADD3 R5, P0, R8, UR4, RZ ;  /* 0x0000000408057c10 */ /* 0x000fca000ff1e0ff */
[----:B------:R-:W-:-:S04]  /*c200*/  IMAD.X R13, RZ, RZ, R13, P0 ;  /* 0x000000ffff0d7224 */ /* 0x000fc800000e060d */
[----:B------:R-:W-:-:S04]  /*c210*/  IMAD.WIDE.U32 R6, R13, UR8, RZ ;  /* 0x000000080d067c25 */ /* 0x000fc8000f8e00ff */
[----:B------:R-:W-:-:S04]  /*c220*/  IMAD.WIDE.U32 R6, P0, R5, UR9, R6 ;  /* 0x0000000905067c25 */ /* 0x000fc8000f800006 */
[----:B------:R-:W-:-:S04]  /*c230*/  IMAD.WIDE.U32 R4, R5, UR8, RZ ;  /* 0x0000000805047c25 */ /* 0x000fc8000f8e00ff */
[----:B------:R-:W-:Y:S01]  /*c240*/  IMAD.MOV.U32 R4, RZ, RZ, R7 ;  /* 0x000000ffff047224 */ /* 0x000fe200078e0007 */
[----:B------:R-:W-:Y:S01]  /*c250*/  IADD3 RZ, P1, R5, R6, RZ ;  /* 0x0000000605ff7210 */ /* 0x000fe20007f3e0ff */
[----:B------:R-:W-:-:S04]  /*c260*/  IMAD.X R5, RZ, RZ, RZ, P0 ;  /* 0x000000ffff057224 */ /* 0x000fc800000e06ff */
[----:B------:R-:W-:-:S08]  /*c270*/  IMAD.WIDE.U32.X R4, R13, UR9, R4, P1 ;  /* 0x000000090d047c25 */ /* 0x000fd000088e0404 */
.L_x_314:
[----:B------:R-:W-:Y:S01]  /*c280*/  ISETP.NE.AND P0, PT, R2, 0x1, PT ;  /* 0x000000010200780c */ /* 0x000fe20003f05270 */
[----:B------:R-:W-:Y:S01]  /*c290*/  ULDC UR4, c[0x0][0x648] ;  /* 0x0001920000047ab9 */ /* 0x000fe20000000800 */
[----:B------:R-:W-:Y:S01]  /*c2a0*/  LOP3.LUT R11, R11, UR38, RZ, 0xc0, !PT ;  /* 0x000000260b0b7c12 */ /* 0x000fe2000f8ec0ff */
[----:B------:R-:W-:Y:S01]  /*c2b0*/  IMAD.MOV R12, RZ, RZ, -R12 ;  /* 0x000000ffff0c7224 */ /* 0x000fe200078e0a0c */
[----:B------:R-:W-:Y:S01]  /*c2c0*/  SHF.R.U64 R4, R4, UR4, R5 ;  /* 0x0000000404047c19 */ /* 0x000fe20008001205 */
[----:B------:R-:W-:Y:S01]  /*c2d0*/  ULDC UR4, c[0x0][0x638] ;  /* 0x00018e0000047ab9 */ /* 0x000fe20000000800 */
[----:B------:R-:W-:Y:S01]  /*c2e0*/  LOP3.LUT R31, R3, UR39, RZ, 0xc0, !PT ;  /* 0x00000027031f7c12 */ /* 0x000fe2000f8ec0ff */
[----:B------:R-:W-:Y:S02]  /*c2f0*/  ULDC UR5, c[0x0][0x610] ;  /* 0x0001840000057ab9 */ /* 0x000fe40000000800 */
[----:B------:R-:W-:Y:S02]  /*c300*/  IMAD.MOV R5, RZ, RZ, -R4 ;  /* 0x000000ffff057224 */ /* 0x000fe400078e0a04 */
[----:B------:R-:W-:-:S02]  /*c310*/  IMAD R11, R4, UR37, R11 ;  /* 0x00000025040b7c24 */ /* 0x000fc4000f8e020b */
[----:B------:R-:W-:Y:S02]  /*c320*/  @P0 IMAD R10, R9, R12, R0 ;  /* 0x0000000c090a0224 */ /* 0x000fe400078e0200 */
[----:B------:R-:W-:Y:S01]  /*c330*/  IMAD R8, R5, UR4, R8 ;  /* 0x0000000405087c24 */ /* 0x000fe2000f8e0208 */
[----:B------:R-:W-:Y:S01]  /*c340*/  ULDC UR4, c[0x0][0x600] ;  /* 0x0001800000047ab9 */ /* 0x000fe20000000800 */
[----:B------:R-:W-:Y:S02]  /*c350*/  IMAD R10, R11, UR5, R10 ;  /* 0x000000050b0a7c24 */ /* 0x000fe4000f8e020a */
[----:B------:R-:W-:Y:S02]  /*c360*/  IMAD R31, R8, UR4, R31 ;  /* 0x00000004081f7c24 */ /* 0x000fe4000f8e021f */
[----:B------:R-:W-:-:S03]  /*c370*/  IMAD.MOV.U32 R0, RZ, RZ, 0x1 ;  /* 0x00000001ff007424 */ /* 0x000fc600078e00ff */
[----:B------:R-:W-:Y:S02]  /*c380*/  SEL R30, R31, R10, !P0 ;  /* 0x0000000a1f1e7207 */ /* 0x000fe40004000000 */
[----:B------:R-:W-:-:S07]  /*c390*/  SEL R31, R10, R31, !P0 ;  /* 0x0000001f0a1f7207 */ /* 0x000fce0004000000 */
.L_x_312:
[----:B------:R-:W-:Y:S05]  /*c3a0*/  BSYNC B0 ;  /* 0x0000000000007941 */ /* 0x000fea0003800000 */
.L_x_311:
[----:B------:R-:W-:-:S13]  /*c3b0*/  LOP3.LUT P0, RZ, R0, 0xff, RZ, 0xc0, !PT ;  /* 0x000000ff00ff7812 */ /* 0x000fda000780c0ff */
[----:B------:R-:W-:Y:S05]  /*c3c0*/  @P0 BRA `(.L_x_315) ;  /* 0xffffffec00740947 */ /* 0x000fea000383ffff */
[----:B------:R-:W-:Y:S05]  /*c3d0*/  BSYNC B7 ;  /* 0x0000000000077941 */ /* 0x000fea0003800000 */
.L_x_301:
[----:B------:R-:W-:-:S03]  /*c3e0*/  UMOV UR4, 0xffffffff ;  /* 0xffffffff00047882 */ /* 0x000fc60000000000 */
[----:B------:R-:W-:Y:S05]  /*c3f0*/  BRA.DIV UR4, `(.L_x_316) ;  /* 0x0000000604447947 */ /* 0x000fea000b800000 */
[----:B------:R-:W-:-:S13]  /*c400*/  ELECT P6, URZ, PT ;  /* 0x00000000003f782f */ /* 0x000fda00038c0000 */
.L_x_332:
[----:B------:R-:W-:Y:S04]  /*c410*/  BSSY B0, `(.L_x_317) ;  /* 0x000002b000007945 */ /* 0x000fe80003800000 */
[----:B------:R-:W-:Y:S05]  /*c420*/  @!P6 BRA `(.L_x_318) ;  /* 0x0000000000a4e947 */ /* 0x000fea0003800000 */
[----:B------:R-:W-:-:S04]  /*c430*/  LOP3.LUT R19, R19, 0x2, RZ, 0xfc, !PT ;  /* 0x0000000213137812 */ /* 0x000fc800078efcff */
[----:B------:R-:W-:-:S13]  /*c440*/  ISETP.NE.AND P0, PT, R19, 0x3, PT ;  /* 0x000000031300780c */ /* 0x000fda0003f05270 */
[----:B------:R-:W-:Y:S05]  /*c450*/  @!P0 BRA `(.L_x_319) ;  /* 0x0000000000048947 */ /* 0x000fea0003800000 */
[----:B------:R-:W-:Y:S01]  /*c460*/  BPT.TRAP 0x1 ;  /* 0x000000040000795c */ /* 0x000fe20000300000 */
.L_x_319:
[----:B------:R-:W0:Y:S01]  /*c470*/  S2R R3, SR_CgaCtaId ;  /* 0x0000000000037919 */ /* 0x000e220000008800 */
[----:B------:R-:W-:Y:S02]  /*c480*/  MOV R0, 0x400 ;  /* 0x0000040000007802 */ /* 0x000fe40000000f00 */
[----:B------:R-:W-:Y:S02]  /*c490*/  SHF.L.U32 R2, R27, 0x1f, RZ ;  /* 0x0000001f1b027819 */ /* 0x000fe400000006ff */
[----:B0-----:R-:W-:-:S05]  /*c4a0*/  LEA R3, R3, R0, 0x18 ;  /* 0x0000000003037211 */ /* 0x001fca00078ec0ff */
[----:B------:R-:W-:-:S04]  /*c4b0*/  VIADD R3, R3, 0x20 ;  /* 0x0000002003037836 */ /* 0x000fc80000000000 */
[C---:B------:R-:W-:Y:S02]  /*c4c0*/  IMAD R5, R28.reuse, 0x8, R3 ;  /* 0x000000081c057824 */ /* 0x040fe400078e0203 */
[----:B------:R-:W-:Y:S02]  /*c4d0*/  VIADD R28, R28, 0x1 ;  /* 0x000000011c1c7836 */ /* 0x000fe40000000000 */
[----:B------:R-:W0:Y:S03]  /*c4e0*/  SYNCS.PHASECHK.TRANS64.TRYWAIT P0, [R5+URZ], R2 ;  /* 0x00000002050075a7 */ /* 0x000e26000800017f */
[----:B------:R-:W-:-:S04]  /*c4f0*/  ISETP.NE.AND P1, PT, R28, 0x4, PT ;  /* 0x000000041c00780c */ /* 0x000fc80003f25270 */
[----:B------:R-:W-:Y:S02]  /*c500*/  SEL R0, RZ, 0x1, P1 ;  /* 0x00000001ff007807 */ /* 0x000fe40000800000 */
[----:B------:R-:W-:Y:S02]  /*c510*/  SEL R28, R28, RZ, P1 ;  /* 0x000000ff1c1c7207 */ /* 0x000fe40000800000 */
[----:B------:R-:W-:-:S03]  /*c520*/  LOP3.LUT R27, R27, R0, RZ, 0x3c, !PT ;  /* 0x000000001b1b7212 */ /* 0x000fc600078e3cff */
[----:B------:R-:W-:Y:S01]  /*c530*/  IMAD R7, R28, 0x8, R3 ;  /* 0x000000081c077824 */ /* 0x000fe200078e0203 */
[----:B------:R-:W-:Y:S01]  /*c540*/  SHF.L.U32 R4, R27, 0x1f, RZ ;  /* 0x0000001f1b047819 */ /* 0x000fe200000006ff */
[----:B0-----:R-:W-:Y:S06]  /*c550*/  @!P0 BRA `(.L_x_320) ;  /* 0x00000004000c8947 */ /* 0x001fec0003800000 */
.L_x_333:
[----:B------:R-:W1:Y:S01]  /*c560*/  SYNCS.PHASECHK.TRANS64.TRYWAIT P0, [R7+URZ], R4 ;  /* 0x00000004070075a7 */ /* 0x000e62000800017f */
[----:B------:R-:W-:-:S05]  /*c570*/  VIADD R0, R28, 0x1 ;  /* 0x000000011c007836 */ /* 0x000fca0000000000 */
[----:B------:R-:W-:-:S04]  /*c580*/  ISETP.NE.AND P1, PT, R0, 0x4, PT ;  /* 0x000000040000780c */ /* 0x000fc80003f25270 */
[----:B0-----:R-:W-:Y:S02]  /*c590*/  SEL R2, RZ, 0x1, P1 ;  /* 0x00000001ff027807 */ /* 0x001fe40000800000 */
[----:B------:R-:W-:Y:S02]  /*c5a0*/  SEL R0, R0, RZ, P1 ;  /* 0x000000ff00007207 */ /* 0x000fe40000800000 */
[----:B------:R-:W-:-:S03]  /*c5b0*/  LOP3.LUT R27, R27, R2, RZ, 0x3c, !PT ;  /* 0x000000021b1b7212 */ /* 0x000fc600078e3cff */
[----:B------:R-:W-:Y:S01]  /*c5c0*/  IMAD R6, R0, 0x8, R3 ;  /* 0x0000000800067824 */ /* 0x000fe200078e0203 */
[----:B------:R-:W-:Y:S01]  /*c5d0*/  SHF.L.U32 R5, R27, 0x1f, RZ ;  /* 0x0000001f1b057819 */ /* 0x000fe200000006ff */
[----:B-1----:R-:W-:Y:S06]  /*c5e0*/  @!P0 BRA `(.L_x_321) ;  /* 0x0000000000fc8947 */ /* 0x002fec0003800000 */
.L_x_334:
[----:B------:R-:W1:Y:S01]  /*c5f0*/  SYNCS.PHASECHK.TRANS64.TRYWAIT P0, [R6+URZ], R5 ;  /* 0x00000005060075a7 */ /* 0x000e62000800017f */
[----:B------:R-:W-:-:S05]  /*c600*/  VIADD R0, R0, 0x1 ;  /* 0x0000000100007836 */ /* 0x000fca0000000000 */
[----:B------:R-:W-:-:S04]  /*c610*/  ISETP.NE.AND P1, PT, R0, 0x4, PT ;  /* 0x000000040000780c */ /* 0x000fc80003f25270 */
[----:B------:R-:W-:Y:S02]  /*c620*/  SEL R2, RZ, 0x1, P1 ;  /* 0x00000001ff027807 */ /* 0x000fe40000800000 */
[----:B------:R-:W-:Y:S02]  /*c630*/  SEL R0, R0, RZ, P1 ;  /* 0x000000ff00007207 */ /* 0x000fe40000800000 */
[----:B------:R-:W-:Y:S01]  /*c640*/  LOP3.LUT R2, R27, R2, RZ, 0x3c, !PT ;  /* 0x000000021b027212 */ /* 0x000fe200078e3cff */
[----:B-1----:R-:W-:Y:S06]  /*c650*/  @!P0 BRA `(.L_x_322) ;  /* 0x0000000000f48947 */ /* 0x002fec0003800000 */
.L_x_335:
[----:B------:R-:W-:Y:S01]  /*c660*/  IMAD R3, R0, 0x8, R3 ;  /* 0x0000000800037824 */ /* 0x000fe200078e0203 */
[----:B------:R-:W-:-:S07]  /*c670*/  SHF.L.U32 R0, R2, 0x1f, RZ ;  /* 0x0000001f02007819 */ /* 0x000fce00000006ff */
.L_x_323:
[----:B--2---:R2:W3:Y:S02]  /*c680*/  SYNCS.PHASECHK.TRANS64.TRYWAIT P0, [R3+URZ], R0 ;  /* 0x00000000030075a7 */ /* 0x0044e4000800017f */
[----:B---3--:R-:W-:Y:S05]  /*c690*/  @!P0 NANOSLEEP.SYNCS 0x989680 ;  /* 0x009896800000895d */ /* 0x008fea0003900000 */
[----:B------:R-:W3:Y:S02]  /*c6a0*/  @!P0 SYNCS.PHASECHK.TRANS64 P0, [R3+URZ], R0 ;  /* 0x00000000030085a7 */ /* 0x000ee4000800007f */
[----:B---3--:R-:W-:Y:S05]  /*c6b0*/  @!P0 BRA `(.L_x_323) ;  /* 0xfffffffc00f08947 */ /* 0x008fea000383ffff */
.L_x_318:
[----:B------:R-:W-:Y:S05]  /*c6c0*/  BSYNC B0 ;  /* 0x0000000000007941 */ /* 0x000fea0003800000 */
.L_x_317:
[----:B------:R-:W-:Y:S05]  /*c6d0*/  EXIT ;  /* 0x000000000000794d */ /* 0x000fea0003800000 */
.L_x_16:
[----:B------:R-:W-:Y:S02]  /*c6e0*/  IMAD.MOV.U32 R12, RZ, RZ, RZ ;  /* 0x000000ffff0c7224 */ /* 0x000fe400078e00ff */
[----:B------:R-:W-:Y:S02]  /*c6f0*/  IMAD.MOV.U32 R11, RZ, RZ, 0x1f ;  /* 0x0000001fff0b7424 */ /* 0x000fe400078e00ff */
[----:B------:R-:W-:-:S07]  /*c700*/  IMAD.MOV.U32 R15, RZ, RZ, -0x1 ;  /* 0xffffffffff0f7424 */ /* 0x000fce00078e00ff */
[----:B01---5:R-:W-:Y:S05]  /*c710*/  WARPSYNC.COLLECTIVE R15, `(.L_x_324) ;  /* 0x000000000f087348 */ /* 0x023fea0003c00000 */
[----:B------:R2:W3:Y:S02]  /*c720*/  SHFL.IDX P6, R14, R13, R12, R11 ;  /* 0x0000000c0d0e7389 */ /* 0x0004e400000c000b */
[----:B0123-5:R-:W-:Y:S01]  /*c730*/  ENDCOLLECTIVE ;  /* 0x000000000000791b */ /* 0x02ffe20003800000 */
.L_x_324:
[----:B------:R-:W-:Y:S05]  /*c740*/  BRA `(.L_x_325) ;  /* 0xffffff4800ec7947 */ /* 0x000fea000383ffff */
.L_x_20:
[----:B---3--:R3:W4:Y:S02]  /*c750*/  SYNCS.PHASECHK.TRANS64.TRYWAIT P1, [R3+URZ], R0 ;  /* 0x00000000030075a7 */ /* 0x008724000802017f */
[----:B----4-:R-:W-:Y:S05]  /*c760*/  @!P1 NANOSLEEP.SYNCS 0x989680 ;  /* 0x009896800000995d */ /* 0x010fea0003900000 */
[----:B------:R-:W4:Y:S02]  /*c770*/  @!P1 SYNCS.PHASECHK.TRANS64 P1, [R3+URZ], R0 ;  /* 0x00000000030095a7 */ /* 0x000f24000802007f */
[----:B----4-:R-:W-:Y:S05]  /*c780*/  @!P1 BRA `(.L_x_20) ;  /* 0xfffffffc00f09947 */ /* 0x010fea000383ffff */
[----:B------:R-:W-:Y:S05]  /*c790*/  BRA `(.L_x_19) ;  /* 0xffffff4c00087947 */ /* 0x000fea000383ffff */
.L_x_25:
[----:B0-----:R0:W1:Y:S02]  /*c7a0*/  SYNCS.PHASECHK.TRANS64.TRYWAIT P1, [R3+URZ], R14 ;  /* 0x0000000e030075a7 */ /* 0x001064000802017f */
[----:B-1----:R-:W-:Y:S05]  /*c7b0*/  @!P1 NANOSLEEP.SYNCS 0x989680 ;  /* 0x009896800000995d */ /* 0x002fea0003900000 */
[----:B------:R-:W1:Y:S02]  /*c7c0*/  @!P1 SYNCS.PHASECHK.TRANS64 P1, [R3+URZ], R14 ;  /* 0x0000000e030095a7 */ /* 0x000e64000802007f */
[----:B-1----:R-:W-:Y:S05]  /*c7d0*/  @!P1 BRA `(.L_x_25) ;  /* 0xfffffffc00f09947 */ /* 0x002fea000383ffff */
[----:B------:R-:W-:Y:S05]  /*c7e0*/  BRA `(.L_x_24) ;  /* 0xffffff5000507947 */ /* 0x000fea000383ffff */
.L_x_33:
[----:B0-----:R0:W1:Y:S02]  /*c7f0*/  SYNCS.PHASECHK.TRANS64.TRYWAIT P1, [R11+URZ], R20 ;  /* 0x000000140b0075a7 */ /* 0x001064000802017f */
[----:B-1----:R-:W-:Y:S05]  /*c800*/  @!P1 NANOSLEEP.SYNCS 0x989680 ;  /* 0x009896800000995d */ /* 0x002fea0003900000 */
[----:B------:R-:W1:Y:S02]  /*c810*/  @!P1 SYNCS.PHASECHK.TRANS64 P1, [R11+URZ], R20 ;  /* 0x000000140b0095a7 */ /* 0x000e64000802007f */
[----:B-1----:R-:W-:Y:S05]  /*c820*/  @!P1 BRA `(.L_x_33) ;  /* 0xfffffffc00f09947 */ /* 0x002fea000383ffff */
[----:B------:R-:W-:Y:S05]  /*c830*/  BRA `(.L_x_32) ;  /* 0xffffff5400c47947 */ /* 0x000fea000383ffff */
.L_x_302:
[----:B------:R-:W-:Y:S01]  /*c840*/  BSSY B0, `(.L_x_326) ;  /* 0x0000006000007945 */ /* 0x000fe20003800000 */
[----:B------:R-:W-:-:S07]  /*c850*/  IMAD.MOV.U32 R15, RZ, RZ, -0x1 ;  /* 0xffffffffff0f7424 */ /* 0x000fce00078e00ff */
[----:B------:R-:W-:Y:S05]  /*c860*/  WARPSYNC.COLLECTIVE R15, `(.L_x_327) ;  /* 0x000000000f0c7348 */ /* 0x000fea0003c00000 */
[----:B------:R-:W-:Y:S02]  /*c870*/  ELECT P6, UR62, PT ;  /* 0x00000000003e782f */ /* 0x000fe400038c0000 */
[----:B------:R-:W-:Y:S01]  /*c880*/  MOV R14, UR62 ;  /* 0x0000003e000e7c02 */ /* 0x000fe20008000f00 */
[----:B------:R-:W-:Y:S10]  /*c890*/  ENDCOLLECTIVE ;  /* 0x000000000000791b */ /* 0x000ff40003800000 */
.L_x_327:
[----:B------:R-:W-:Y:S05]  /*c8a0*/  BSYNC B0 ;  /* 0x0000000000007941 */ /* 0x000fea0003800000 */
.L_x_326:
[----:B------:R-:W-:Y:S05]  /*c8b0*/  BRA `(.L_x_328) ;  /* 0xffffffe800447947 */ /* 0x000fea000383ffff */
.L_x_307:
[----:B0-----:R0:W1:Y:S02]  /*c8c0*/  SYNCS.PHASECHK.TRANS64.TRYWAIT P0, [R4+URZ+0x20], R37 ;  /* 0x00002025040075a7 */ /* 0x001064000800017f */
[----:B-1----:R-:W-:Y:S05]  /*c8d0*/  @!P0 NANOSLEEP.SYNCS 0x989680 ;  /* 0x009896800000895d */ /* 0x002fea0003900000 */
[----:B------:R-:W1:Y:S02]  /*c8e0*/  @!P0 SYNCS.PHASECHK.TRANS64 P0, [R4+URZ+0x20], R37 ;  /* 0x00002025040085a7 */ /* 0x000e64000800007f */
[----:B-1----:R-:W-:Y:S05]  /*c8f0*/  @!P0 BRA `(.L_x_307) ;  /* 0xfffffffc00f08947 */ /* 0x002fea000383ffff */
[----:B------:R-:W-:Y:S05]  /*c900*/  BRA `(.L_x_329) ;  /* 0xffffffec004c7947 */ /* 0x000fea000383ffff */
.L_x_316:
[----:B------:R-:W-:Y:S01]  /*c910*/  BSSY B0, `(.L_x_330) ;  /* 0x0000006000007945 */ /* 0x000fe20003800000 */
[----:B------:R-:W-:-:S07]  /*c920*/  IMAD.MOV.U32 R15, RZ, RZ, -0x1 ;  /* 0xffffffffff0f7424 */ /* 0x000fce00078e00ff */
[----:B------:R-:W-:Y:S05]  /*c930*/  WARPSYNC.COLLECTIVE R15, `(.L_x_331) ;  /* 0x000000000f0c7348 */ /* 0x000fea0003c00000 */
[----:B------:R-:W-:Y:S02]  /*c940*/  ELECT P6, UR62, PT ;  /* 0x00000000003e782f */ /* 0x000fe400038c0000 */
[----:B------:R-:W-:Y:S01]  /*c950*/  MOV R14, UR62 ;  /* 0x0000003e000e7c02 */ /* 0x000fe20008000f00 */
[----:B------:R-:W-:Y:S10]  /*c960*/  ENDCOLLECTIVE ;  /* 0x000000000000791b */ /* 0x000ff40003800000 */
.L_x_331:
[----:B------:R-:W-:Y:S05]  /*c970*/  BSYNC B0 ;  /* 0x0000000000007941 */ /* 0x000fea0003800000 */
.L_x_330:
[----:B------:R-:W-:Y:S05]  /*c980*/  BRA `(.L_x_332) ;  /* 0xfffffff800a07947 */ /* 0x000fea000383ffff */
.L_x_320:
[----:B0-----:R0:W1:Y:S02]  /*c990*/  SYNCS.PHASECHK.TRANS64.TRYWAIT P0, [R5+URZ], R2 ;  /* 0x00000002050075a7 */ /* 0x001064000800017f */
[----:B-1----:R-:W-:Y:S05]  /*c9a0*/  @!P0 NANOSLEEP.SYNCS 0x989680 ;  /* 0x009896800000895d */ /* 0x002fea0003900000 */
[----:B------:R-:W1:Y:S02]  /*c9b0*/  @!P0 SYNCS.PHASECHK.TRANS64 P0, [R5+URZ], R2 ;  /* 0x00000002050085a7 */ /* 0x000e64000800007f */
[----:B-1----:R-:W-:Y:S05]  /*c9c0*/  @!P0 BRA `(.L_x_320) ;  /* 0xfffffffc00f08947 */ /* 0x002fea000383ffff */
[----:B------:R-:W-:Y:S05]  /*c9d0*/  BRA `(.L_x_333) ;  /* 0xfffffff800e07947 */ /* 0x000fea000383ffff */
.L_x_321:
[----:B0-----:R0:W1:Y:S02]  /*c9e0*/  SYNCS.PHASECHK.TRANS64.TRYWAIT P0, [R7+URZ], R4 ;  /* 0x00000004070075a7 */ /* 0x001064000800017f */
[----:B-1----:R-:W-:Y:S05]  /*c9f0*/  @!P0 NANOSLEEP.SYNCS 0x989680 ;  /* 0x009896800000895d */ /* 0x002fea0003900000 */
[----:B------:R-:W1:Y:S02]  /*ca00*/  @!P0 SYNCS.PHASECHK.TRANS64 P0, [R7+URZ], R4 ;  /* 0x00000004070085a7 */ /* 0x000e64000800007f */
[----:B-1----:R-:W-:Y:S05]  /*ca10*/  @!P0 BRA `(.L_x_321) ;  /* 0xfffffffc00f08947 */ /* 0x002fea000383ffff */
[----:B------:R-:W-:Y:S05]  /*ca20*/  BRA `(.L_x_334) ;  /* 0xfffffff800f07947 */ /* 0x000fea000383ffff */
.L_x_322:
[----:B-1----:R1:W2:Y:S02]  /*ca30*/  SYNCS.PHASECHK.TRANS64.TRYWAIT P0, [R6+URZ], R5 ;  /* 0x00000005060075a7 */ /* 0x0022a4000800017f */
[----:B--2---:R-:W-:Y:S05]  /*ca40*/  @!P0 NANOSLEEP.SYNCS 0x989680 ;  /* 0x009896800000895d */ /* 0x004fea0003900000 */
[----:B------:R-:W2:Y:S02]  /*ca50*/  @!P0 SYNCS.PHASECHK.TRANS64 P0, [R6+URZ], R5 ;  /* 0x00000005060085a7 */ /* 0x000ea4000800007f */
[----:B--2---:R-:W-:Y:S05]  /*ca60*/  @!P0 BRA `(.L_x_322) ;  /* 0xfffffffc00f08947 */ /* 0x004fea000383ffff */
[----:B------:R-:W-:Y:S05]  /*ca70*/  BRA `(.L_x_335) ;  /* 0xfffffff800f87947 */ /* 0x000fea000383ffff */
.L_x_336:
[----:B------:R-:W-:-:S00]  /*ca80*/  BRA `(.L_x_336) ;  /* 0xfffffffc00fc7947 */ /* 0x000fc0000383ffff */
[----:B------:R-:W-:-:S00]  /*ca90*/  NOP ;  /* 0x0000000000007918 */ /* 0x000fc00000000000 */
        /* <DEDUP_REMOVED lines=14> */
.L_x_337:


//--------------------- .nv.global.init           --------------------------
	.section	.nv.global.init,"aw",@progbits
.nv.global.init:
	.type		$str$24,@object
	.size		$str$24,($str$25 - $str$24)
$str$24:
        /*0000*/ 	.byte	0x28, 0x61, 0x64, 0x64, 0x72, 0x65, 0x73, 0x73, 0x20, 0x26, 0x20, 0x6d, 0x61, 0x73, 0x6b, 0x29
        /*0010*/ 	.byte	0x20, 0x3d, 0x3d, 0x20, 0x30, 0x00
	.type		$str$25,@object
	.size		$str$25,(__unnamed_1 - $str$25)
$str$25:
        /*0016*/ 	.byte	0x2f, 0x74, 0x6d, 0x70, 0x2f, 0x63, 0x75, 0x74, 0x6c, 0x61, 0x73, 0x73, 0x5f, 0x73, 0x77, 0x65
        /*0026*/ 	.byte	0x65, 0x70, 0x5f, 0x73, 0x72, 0x63, 0x2f, 0x69, 0x6e, 0x63, 0x6c, 0x75, 0x64, 0x65, 0x2f, 0x63
        /*0036*/ 	.byte	0x75, 0x74, 0x65, 0x2f, 0x70, 0x6f, 0x69, 0x6e, 0x74, 0x65, 0x72, 0x5f, 0x66, 0x6c, 0x61, 0x67
        /*0046*/ 	.byte	0x67, 0x65, 0x64, 0x2e, 0x68, 0x70, 0x70, 0x00
	.type		__unnamed_1,@object
	.size		__unnamed_1,(__unnamed_2 - __unnamed_1)
__unnamed_1:
        /*004e*/ 	.byte	0x61, 0x75, 0x74, 0x6f, 0x20, 0x63, 0x75, 0x74, 0x65, 0x3a, 0x3a, 0x61, 0x73, 0x5f, 0x70, 0x6f
        /* <DEDUP_REMOVED lines=27> */
        /*020e*/ 	.byte	0x34, 0x30, 0x39, 0x36, 0x3e, 0x3e, 0x3e, 0x3e, 0x3e, 0x20, 0x26, 0x5d, 0x00
	.type		__unnamed_2,@object
	.size		__unnamed_2,(.L_1 - __unnamed_2)
__unnamed_2:
        /* <DEDUP_REMOVED lines=28> */
        /*03db*/ 	.byte	0x3c, 0x38, 0x31, 0x39, 0x32, 0x3e, 0x3e, 0x3e, 0x3e, 0x3e, 0x20, 0x26, 0x5d, 0x00
.L_1:


//--------------------- .nv.shared._ZN7cutlass13device_kernelINS_4gemm6kernel13GemmUniversalIN4cute5tupleIJiiiiEEENS1_10collective13CollectiveMmaINS1_39MainloopSm90TmaGmmaRmemAWarpSpecializedILi4ENS5_IJNS4_1CILi1EEESB_SB_EEENS1_35KernelTmaWarpSpecializedCooperativeEEENS5_IJNSA_ILi128EEENSA_ILi256EEENSA_ILi32EEEEEENS_10tfloat32_tENS5_IJlSB_lEEESJ_NS5_IJSB_llEEENS4_8TiledMMAINS4_8MMA_AtomIJNS4_4SM904GMMA30MMA_64x256x8_F32TF32TF32_RS_TNILNSP_7ScaleInE1ELSR_1EEEEEENS4_6LayoutINS5_IJNSA_ILi2EEESB_SB_EEENS5_IJSB_NSA_ILi0EEESX_EEEEENS5_IJNS4_10UnderscoreES10_S10_EEEEENS4_13SM90_TMA_LOADENS4_14ComposedLayoutINS4_7SwizzleILi3ELi4ELi3EEENS4_18smem_ptr_flag_bitsILi32EEENSU_INS5_IJNSA_ILi8EEESH_EEENS5_IJSH_SB_EEEEEEEvNS4_8identityES13_NS14_INS15_ILi1ELi4ELi3EEES18_NSU_INS5_IJS19_S19_EEENS5_IJSB_S19_EEEEEEENS4_9Copy_AtomIJNS4_39AutoVectorizingCopyWithAssumedAlignmentILi128EEESJ_EEES1E_EENS_8epilogue10collective6detail29Sm90TmaWarpSpecializedAdapterINS1Q_15DefaultEpilogueISJ_SK_SK_NS1P_6thread17LinearCombinationISJ_Li1EffLNS1U_9ScaleType4KindE0ELNS_15FloatRoundStyleE2ESJ_EENS1_15EpilogueDefaultEEEEEvvEEEEvNT_6ParamsE --------------------------
	.section	.nv.shared._ZN7cutlass13device_kernelINS_4gemm6kernel13GemmUniversalIN4cute5tupleIJiiiiEEENS1_10collective13CollectiveMmaINS1_39MainloopSm90TmaGmmaRmemAWarpSpecializedILi4ENS5_IJNS4_1CILi1EEESB_SB_EEENS1_35KernelTmaWarpSpecializedCooperativeEEENS5_IJNSA_ILi128EEENSA_ILi256EEENSA_ILi32EEEEEENS_10tfloat32_tENS5_IJlSB_lEEESJ_NS5_IJSB_llEEENS4_8TiledMMAINS4_8MMA_AtomIJNS4_4SM904GMMA30MMA_64x256x8_F32TF32TF32_RS_TNILNSP_7ScaleInE1ELSR_1EEEEEENS4_6LayoutINS5_IJNSA_ILi2EEESB_SB_EEENS5_IJSB_NSA_ILi0EEESX_EEEEENS5_IJNS4_10UnderscoreES10_S10_EEEEENS4_13SM90_TMA_LOADENS4_14ComposedLayoutINS4_7SwizzleILi3ELi4ELi3EEENS4_18smem_ptr_flag_bitsILi32EEENSU_INS5_IJNSA_ILi8EEESH_EEENS5_IJSH_SB_EEEEEEEvNS4_8identityES13_NS14_INS15_ILi1ELi4ELi3EEES18_NSU_INS5_IJS19_S19_EEENS5_IJSB_S19_EEEEEEENS4_9Copy_AtomIJNS4_39AutoVectorizingCopyWithAssumedAlignmentILi128EEESJ_EEES1E_EENS_8epilogue10collective6detail29Sm90TmaWarpSpecializedAdapterINS1Q_15DefaultEpilogueISJ_SK_SK_NS1P_6thread17LinearCombinationISJ_Li1EffLNS1U_9ScaleType4KindE0ELNS_15FloatRoundStyleE2ESJ_EENS1_15EpilogueDefaultEEEEEvvEEEEvNT_6ParamsE,"aw",@nobits
	.sectionflags	@""
	.align	16
	.zero		1024


//--------------------- .nv.shared.reserved.0     --------------------------
	.section	.nv.shared.reserved.0,"aw",@nobits
	.weak		__nv_reservedSMEM_offset_0_alias
	.size		__nv_reservedSMEM_offset_0_alias, 0, 0
	.other		__nv_reservedSMEM_offset_0_alias,@"STO_CUDA_RESERVED_SHARED STV_DEFAULT"
__nv_reservedSMEM_offset_0_alias:
	.zero		0


//--------------------- .nv.global                --------------------------
	.section	.nv.global,"aw",@nobits
.nv.global:
	.type		_ZN40_INTERNAL_7c0f01e4_4_k_cu_6ea69d2f_327584cute1_E,@object
	.size		_ZN40_INTERNAL_7c0f01e4_4_k_cu_6ea69d2f_327584cute1_E,(_ZN40_INTERNAL_7c0f01e4_4_k_cu_6ea69d2f_327584cuda3std3__45__cpo6cbeginE - _ZN40_INTERNAL_7c0f01e4_4_k_cu_6ea69d2f_327584cute1_E)
_ZN40_INTERNAL_7c0f01e4_4_k_cu_6ea69d2f_327584cute1_E:
	.zero		1
	.type		_ZN40_INTERNAL_7c0f01e4_4_k_cu_6ea69d2f_327584cuda3std3__45__cpo6cbeginE,@object
	.size		_ZN40_INTERNAL_7c0f01e4_4_k_cu_6ea69d2f_327584cuda3std3__45__cpo6cbeginE,(_ZN40_INTERNAL_7c0f01e4_4_k_cu_6ea69d2f_327584cuda3std3__48in_placeE - _ZN40_INTERNAL_7c0f01e4_4_k_cu_6ea69d2f_327584cuda3std3__45__cpo6cbeginE)
_ZN40_INTERNAL_7c0f01e4_4_k_cu_6ea69d2f_327584cuda3std3__45__cpo6cbeginE:
	.zero		1
	.type		_ZN40_INTERNAL_7c0f01e4_4_k_cu_6ea69d2f_327584cuda3std3__48in_placeE,@object
	.size		_ZN40_INTERNAL_7c0f01e4_4_k_cu_6ea69d2f_327584cuda3std3__48in_placeE,(_ZN40_INTERNAL_7c0f01e4_4_k_cu_6ea69d2f_327584cuda3std6ranges3__45__cpo9iter_moveE - _ZN40_INTERNAL_7c0f01e4_4_k_cu_6ea69d2f_327584cuda3std3__48in_placeE)
_ZN40_INTERNAL_7c0f01e4_4_k_cu_6ea69d2f_327584cuda3std3__48in_placeE:
	.zero		1
	.type		_ZN40_INTERNAL_7c0f01e4_4_k_cu_6ea69d2f_327584cuda3std6ranges3__45__cpo9iter_moveE,@object
	.size		_ZN40_INTERNAL_7c0f01e4_4_k_cu_6ea69d2f_327584cuda3std6ranges3__45__cpo9iter_moveE,(_ZN40_INTERNAL_7c0f01e4_4_k_cu_6ea69d2f_327584cuda3std3__45__cpo5beginE - _ZN40_INTERNAL_7c0f01e4_4_k_cu_6ea69d2f_327584cuda3std6ranges3__45__cpo9iter_moveE)
_ZN40_INTERNAL_7c0f01e4_4_k_cu_6ea69d2f_327584cuda3std6ranges3__45__cpo9iter_moveE:
	.zero		1
	.type		_ZN40_INTERNAL_7c0f01e4_4_k_cu_6ea69d2f_327584cuda3std3__45__cpo5beginE,@object
	.size		_ZN40_INTERNAL_7c0f01e4_4_k_cu_6ea69d2f_327584cuda3std3__45__cpo5beginE,(_ZN40_INTERNAL_7c0f01e4_4_k_cu_6ea69d2f_327584cuda3std3__442_GLOBAL__N__7c0f01e4_4_k_cu_6ea69d2f_327586ignoreE - _ZN40_INTERNAL_7c0f01e4_4_k_cu_6ea69d2f_327584cuda3std3__45__cpo5beginE)
_ZN40_INTERNAL_7c0f01e4_4_k_cu_6ea69d2f_327584cuda3std3__45__cpo5beginE:
	.zero		1
	.type		_ZN40_INTERNAL_7c0f01e4_4_k_cu_6ea69d2f_327584cuda3std3__442_GLOBAL__N__7c0f01e4_4_k_cu_6ea69d2f_327586ignoreE,@object
	.size		_ZN40_INTERNAL_7c0f01e4_4_k_cu_6ea69d2f_327584cuda3std3__442_GLOBAL__N__7c0f01e4_4_k_cu_6ea69d2f_327586ignoreE,(_ZN40_INTERNAL_7c0f01e4_4_k_cu_6ea69d2f_327584cute7productE - _ZN40_INTERNAL_7c0f01e4_4_k_cu_6ea69d2f_327584cuda3std3__442_GLOBAL__N__7c0f01e4_4_k_cu_6ea69d2f_327586ignoreE)
_ZN40_INTERNAL_7c0f01e4_4_k_cu_6ea69d2f_327584cuda3std3__442_GLOBAL__N__7c0f01e4_4_k_cu_6ea69d2f_327586ignoreE:
	.zero		1
	.type		_ZN40_INTERNAL_7c0f01e4_4_k_cu_6ea69d2f_327584cute7productE,@object
	.size		_ZN40_INTERNAL_7c0f01e4_4_k_cu_6ea69d2f_327584cute7productE,(_ZN40_INTERNAL_7c0f01e4_4_k_cu_6ea69d2f_327584cuda3std3__45__cpo3endE - _ZN40_INTERNAL_7c0f01e4_4_k_cu_6ea69d2f_327584cute7productE)
_ZN40_INTERNAL_7c0f01e4_4_k_cu_6ea69d2f_327584cute7productE:
	.zero		1
	.type		_ZN40_INTERNAL_7c0f01e4_4_k_cu_6ea69d2f_327584cuda3std3__45__cpo3endE,@object
	.size		_ZN40_INTERNAL_7c0f01e4_4_k_cu_6ea69d2f_327584cuda3std3__45__cpo3endE,(_ZN40_INTERNAL_7c0f01e4_4_k_cu_6ea69d2f_327584cuda3std3__419piecewise_constructE - _ZN40_INTERNAL_7c0f01e4_4_k_cu_6ea69d2f_327584cuda3std3__45__cpo3endE)
_ZN40_INTERNAL_7c0f01e4_4_k_cu_6ea69d2f_327584cuda3std3__45__cpo3endE:
	.zero		1
	.type		_ZN40_INTERNAL_7c0f01e4_4_k_cu_6ea69d2f_327584cuda3std3__419piecewise_constructE,@object
	.size		_ZN40_INTERNAL_7c0f01e4_4_k_cu_6ea69d2f_327584cuda3std3__419piecewise_constructE,(_ZN40_INTERNAL_7c0f01e4_4_k_cu_6ea69d2f_327584cuda3std3__45__cpo4cendE - _ZN40_INTERNAL_7c0f01e4_4_k_cu_6ea69d2f_327584cuda3std3__419piecewise_constructE)
_ZN40_INTERNAL_7c0f01e4_4_k_cu_6ea69d2f_327584cuda3std3__419piecewise_constructE:
	.zero		1
	.type		_ZN40_INTERNAL_7c0f01e4_4_k_cu_6ea69d2f_327584cuda3std3__45__cpo4cendE,@object
	.size		_ZN40_INTERNAL_7c0f01e4_4_k_cu_6ea69d2f_327584cuda3std3__45__cpo4cendE,(_ZN40_INTERNAL_7c0f01e4_4_k_cu_6ea69d2f_327584cuda3std6ranges3__45__cpo4swapE - _ZN40_INTERNAL_7c0f01e4_4_k_cu_6ea69d2f_327584cuda3std3__45__cpo4cendE)
_ZN40_INTERNAL_7c0f01e4_4_k_cu_6ea69d2f_327584cuda3std3__45__cpo4cendE:
	.zero		1
	.type		_ZN40_INTERNAL_7c0f01e4_4_k_cu_6ea69d2f_327584cuda3std6ranges3__45__cpo4swapE,@object
	.size		_ZN40_INTERNAL_7c0f01e4_4_k_cu_6ea69d2f_327584cuda3std6ranges3__45__cpo4swapE,(.L_9 - _ZN40_INTERNAL_7c0f01e4_4_k_cu_6ea69d2f_327584cuda3std6ranges3__45__cpo4swapE)
_ZN40_INTERNAL_7c0f01e4_4_k_cu_6ea69d2f_327584cuda3std6ranges3__45__cpo4swapE:
	.zero		1
.L_9:


//--------------------- .nv.constant0._ZN7cutlass13device_kernelINS_4gemm6kernel13GemmUniversalIN4cute5tupleIJiiiiEEENS1_10collective13CollectiveMmaINS1_39MainloopSm90TmaGmmaRmemAWarpSpecializedILi4ENS5_IJNS4_1CILi1EEESB_SB_EEENS1_35KernelTmaWarpSpecializedCooperativeEEENS5_IJNSA_ILi128EEENSA_ILi256EEENSA_ILi32EEEEEENS_10tfloat32_tENS5_IJlSB_lEEESJ_NS5_IJSB_llEEENS4_8TiledMMAINS4_8MMA_AtomIJNS4_4SM904GMMA30MMA_64x256x8_F32TF32TF32_RS_TNILNSP_7ScaleInE1ELSR_1EEEEEENS4_6LayoutINS5_IJNSA_ILi2EEESB_SB_EEENS5_IJSB_NSA_ILi0EEESX_EEEEENS5_IJNS4_10UnderscoreES10_S10_EEEEENS4_13SM90_TMA_LOADENS4_14ComposedLayoutINS4_7SwizzleILi3ELi4ELi3EEENS4_18smem_ptr_flag_bitsILi32EEENSU_INS5_IJNSA_ILi8EEESH_EEENS5_IJSH_SB_EEEEEEEvNS4_8identityES13_NS14_INS15_ILi1ELi4ELi3EEES18_NSU_INS5_IJS19_S19_EEENS5_IJSB_S19_EEEEEEENS4_9Copy_AtomIJNS4_39AutoVectorizingCopyWithAssumedAlignmentILi128EEESJ_EEES1E_EENS_8epilogue10collective6detail29Sm90TmaWarpSpecializedAdapterINS1Q_15DefaultEpilogueISJ_SK_SK_NS1P_6thread17LinearCombinationISJ_Li1EffLNS1U_9ScaleType4KindE0ELNS_15FloatRoundStyleE2ESJ_EENS1_15EpilogueDefaultEEEEEvvEEEEvNT_6ParamsE --------------------------
	.section	.nv.constant0._ZN7cutlass13device_kernelINS_4gemm6kernel13GemmUniversalIN4cute5tupleIJiiiiEEENS1_10collective13CollectiveMmaINS1_39MainloopSm90TmaGmmaRmemAWarpSpecializedILi4ENS5_IJNS4_1CILi1EEESB_SB_EEENS1_35KernelTmaWarpSpecializedCooperativeEEENS5_IJNSA_ILi128EEENSA_ILi256EEENSA_ILi32EEEEEENS_10tfloat32_tENS5_IJlSB_lEEESJ_NS5_IJSB_llEEENS4_8TiledMMAINS4_8MMA_AtomIJNS4_4SM904GMMA30MMA_64x256x8_F32TF32TF32_RS_TNILNSP_7ScaleInE1ELSR_1EEEEEENS4_6LayoutINS5_IJNSA_ILi2EEESB_SB_EEENS5_IJSB_NSA_ILi0EEESX_EEEEENS5_IJNS4_10UnderscoreES10_S10_EEEEENS4_13SM90_TMA_LOADENS4_14ComposedLayoutINS4_7SwizzleILi3ELi4ELi3EEENS4_18smem_ptr_flag_bitsILi32EEENSU_INS5_IJNSA_ILi8EEESH_EEENS5_IJSH_SB_EEEEEEEvNS4_8identityES13_NS14_INS15_ILi1ELi4ELi3EEES18_NSU_INS5_IJS19_S19_EEENS5_IJSB_S19_EEEEEEENS4_9Copy_AtomIJNS4_39AutoVectorizingCopyWithAssumedAlignmentILi128EEESJ_EEES1E_EENS_8epilogue10collective6detail29Sm90TmaWarpSpecializedAdapterINS1Q_15DefaultEpilogueISJ_SK_SK_NS1P_6thread17LinearCombinationISJ_Li1EffLNS1U_9ScaleType4KindE0ELNS_15FloatRoundStyleE2ESJ_EENS1_15EpilogueDefaultEEEEEvvEEEEvNT_6ParamsE,"a",@progbits
	.sectionflags	@""
	.align	4
.nv.constant0._ZN7cutlass13device_kernelINS_4gemm6kernel13GemmUniversalIN4cute5tupleIJiiiiEEENS1_10collective13CollectiveMmaINS1_39MainloopSm90TmaGmmaRmemAWarpSpecializedILi4ENS5_IJNS4_1CILi1EEESB_SB_EEENS1_35KernelTmaWarpSpecializedCooperativeEEENS5_IJNSA_ILi128EEENSA_ILi256EEENSA_ILi32EEEEEENS_10tfloat32_tENS5_IJlSB_lEEESJ_NS5_IJSB_llEEENS4_8TiledMMAINS4_8MMA_AtomIJNS4_4SM904GMMA30MMA_64x256x8_F32TF32TF32_RS_TNILNSP_7ScaleInE1ELSR_1EEEEEENS4_6LayoutINS5_IJNSA_ILi2EEESB_SB_EEENS5_IJSB_NSA_ILi0EEESX_EEEEENS5_IJNS4_10UnderscoreES10_S10_EEEEENS4_13SM90_TMA_LOADENS4_14ComposedLayoutINS4_7SwizzleILi3ELi4ELi3EEENS4_18smem_ptr_flag_bitsILi32EEENSU_INS5_IJNSA_ILi8EEESH_EEENS5_IJSH_SB_EEEEEEEvNS4_8identityES13_NS14_INS15_ILi1ELi4ELi3EEES18_NSU_INS5_IJS19_S19_EEENS5_IJSB_S19_EEEEEEENS4_9Copy_AtomIJNS4_39AutoVectorizingCopyWithAssumedAlignmentILi128EEESJ_EEES1E_EENS_8epilogue10collective6detail29Sm90TmaWarpSpecializedAdapterINS1Q_15DefaultEpilogueISJ_SK_SK_NS1P_6thread17LinearCombinationISJ_Li1EffLNS1U_9ScaleType4KindE0ELNS_15FloatRoundStyleE2ESJ_EENS1_15EpilogueDefaultEEEEEvvEEEEvNT_6ParamsE:
	.zero		1664


//--------------------- SYMBOLS --------------------------

	.type		.nv.reservedSmem.offset0,@object
	.size		.nv.reservedSmem.offset0,0x4
	.type		__assertfail,@function
